//
// Generated by NVIDIA NVVM Compiler
//
// Compiler Build ID: CL-36424714
// Cuda compilation tools, release 13.0, V13.0.88
// Based on NVVM 20.0.0
//

.version 9.0
.target sm_100
.address_size 64

	// .globl	_Z18sweep_plane_kerneljjjjjjiiijjjPK7cell_idPKdS3_S3_S3_S3_S3_S3_S3_S3_PdS4_S4_S4_

.visible .entry _Z18sweep_plane_kerneljjjjjjiiijjjPK7cell_idPKdS3_S3_S3_S3_S3_S3_S3_S3_PdS4_S4_S4_(
	.param .u32 _Z18sweep_plane_kerneljjjjjjiiijjjPK7cell_idPKdS3_S3_S3_S3_S3_S3_S3_S3_PdS4_S4_S4__param_0,
	.param .u32 _Z18sweep_plane_kerneljjjjjjiiijjjPK7cell_idPKdS3_S3_S3_S3_S3_S3_S3_S3_PdS4_S4_S4__param_1,
	.param .u32 _Z18sweep_plane_kerneljjjjjjiiijjjPK7cell_idPKdS3_S3_S3_S3_S3_S3_S3_S3_PdS4_S4_S4__param_2,
	.param .u32 _Z18sweep_plane_kerneljjjjjjiiijjjPK7cell_idPKdS3_S3_S3_S3_S3_S3_S3_S3_PdS4_S4_S4__param_3,
	.param .u32 _Z18sweep_plane_kerneljjjjjjiiijjjPK7cell_idPKdS3_S3_S3_S3_S3_S3_S3_S3_PdS4_S4_S4__param_4,
	.param .u32 _Z18sweep_plane_kerneljjjjjjiiijjjPK7cell_idPKdS3_S3_S3_S3_S3_S3_S3_S3_PdS4_S4_S4__param_5,
	.param .u32 _Z18sweep_plane_kerneljjjjjjiiijjjPK7cell_idPKdS3_S3_S3_S3_S3_S3_S3_S3_PdS4_S4_S4__param_6,
	.param .u32 _Z18sweep_plane_kerneljjjjjjiiijjjPK7cell_idPKdS3_S3_S3_S3_S3_S3_S3_S3_PdS4_S4_S4__param_7,
	.param .u32 _Z18sweep_plane_kerneljjjjjjiiijjjPK7cell_idPKdS3_S3_S3_S3_S3_S3_S3_S3_PdS4_S4_S4__param_8,
	.param .u32 _Z18sweep_plane_kerneljjjjjjiiijjjPK7cell_idPKdS3_S3_S3_S3_S3_S3_S3_S3_PdS4_S4_S4__param_9,
	.param .u32 _Z18sweep_plane_kerneljjjjjjiiijjjPK7cell_idPKdS3_S3_S3_S3_S3_S3_S3_S3_PdS4_S4_S4__param_10,
	.param .u32 _Z18sweep_plane_kerneljjjjjjiiijjjPK7cell_idPKdS3_S3_S3_S3_S3_S3_S3_S3_PdS4_S4_S4__param_11,
	.param .u64 .ptr .align 1 _Z18sweep_plane_kerneljjjjjjiiijjjPK7cell_idPKdS3_S3_S3_S3_S3_S3_S3_S3_PdS4_S4_S4__param_12,
	.param .u64 .ptr .align 1 _Z18sweep_plane_kerneljjjjjjiiijjjPK7cell_idPKdS3_S3_S3_S3_S3_S3_S3_S3_PdS4_S4_S4__param_13,
	.param .u64 .ptr .align 1 _Z18sweep_plane_kerneljjjjjjiiijjjPK7cell_idPKdS3_S3_S3_S3_S3_S3_S3_S3_PdS4_S4_S4__param_14,
	.param .u64 .ptr .align 1 _Z18sweep_plane_kerneljjjjjjiiijjjPK7cell_idPKdS3_S3_S3_S3_S3_S3_S3_S3_PdS4_S4_S4__param_15,
	.param .u64 .ptr .align 1 _Z18sweep_plane_kerneljjjjjjiiijjjPK7cell_idPKdS3_S3_S3_S3_S3_S3_S3_S3_PdS4_S4_S4__param_16,
	.param .u64 .ptr .align 1 _Z18sweep_plane_kerneljjjjjjiiijjjPK7cell_idPKdS3_S3_S3_S3_S3_S3_S3_S3_PdS4_S4_S4__param_17,
	.param .u64 .ptr .align 1 _Z18sweep_plane_kerneljjjjjjiiijjjPK7cell_idPKdS3_S3_S3_S3_S3_S3_S3_S3_PdS4_S4_S4__param_18,
	.param .u64 .ptr .align 1 _Z18sweep_plane_kerneljjjjjjiiijjjPK7cell_idPKdS3_S3_S3_S3_S3_S3_S3_S3_PdS4_S4_S4__param_19,
	.param .u64 .ptr .align 1 _Z18sweep_plane_kerneljjjjjjiiijjjPK7cell_idPKdS3_S3_S3_S3_S3_S3_S3_S3_PdS4_S4_S4__param_20,
	.param .u64 .ptr .align 1 _Z18sweep_plane_kerneljjjjjjiiijjjPK7cell_idPKdS3_S3_S3_S3_S3_S3_S3_S3_PdS4_S4_S4__param_21,
	.param .u64 .ptr .align 1 _Z18sweep_plane_kerneljjjjjjiiijjjPK7cell_idPKdS3_S3_S3_S3_S3_S3_S3_S3_PdS4_S4_S4__param_22,
	.param .u64 .ptr .align 1 _Z18sweep_plane_kerneljjjjjjiiijjjPK7cell_idPKdS3_S3_S3_S3_S3_S3_S3_S3_PdS4_S4_S4__param_23,
	.param .u64 .ptr .align 1 _Z18sweep_plane_kerneljjjjjjiiijjjPK7cell_idPKdS3_S3_S3_S3_S3_S3_S3_S3_PdS4_S4_S4__param_24,
	.param .u64 .ptr .align 1 _Z18sweep_plane_kerneljjjjjjiiijjjPK7cell_idPKdS3_S3_S3_S3_S3_S3_S3_S3_PdS4_S4_S4__param_25
)
{
	.reg .pred 	%p<50>;
	.reg .b32 	%r<176>;
	.reg .b64 	%rd<188>;
	.reg .b64 	%fd<282>;

	ld.param.u32 	%r64, [_Z18sweep_plane_kerneljjjjjjiiijjjPK7cell_idPKdS3_S3_S3_S3_S3_S3_S3_S3_PdS4_S4_S4__param_3];
	ld.param.u32 	%r65, [_Z18sweep_plane_kerneljjjjjjiiijjjPK7cell_idPKdS3_S3_S3_S3_S3_S3_S3_S3_PdS4_S4_S4__param_4];
	ld.param.u32 	%r72, [_Z18sweep_plane_kerneljjjjjjiiijjjPK7cell_idPKdS3_S3_S3_S3_S3_S3_S3_S3_PdS4_S4_S4__param_11];
	ld.param.u64 	%rd22, [_Z18sweep_plane_kerneljjjjjjiiijjjPK7cell_idPKdS3_S3_S3_S3_S3_S3_S3_S3_PdS4_S4_S4__param_13];
	ld.param.u64 	%rd23, [_Z18sweep_plane_kerneljjjjjjiiijjjPK7cell_idPKdS3_S3_S3_S3_S3_S3_S3_S3_PdS4_S4_S4__param_14];
	cvta.to.global.u64 	%rd1, %rd23;
	cvta.to.global.u64 	%rd2, %rd22;
	mov.u32 	%r73, %ctaid.x;
	mov.u32 	%r74, %ntid.x;
	mov.u32 	%r75, %tid.x;
	mad.lo.s32 	%r1, %r73, %r74, %r75;
	mov.u32 	%r76, %ctaid.y;
	mov.u32 	%r77, %ntid.y;
	mov.u32 	%r78, %tid.y;
	mad.lo.s32 	%r2, %r76, %r77, %r78;
	mul.lo.s32 	%r3, %r65, %r64;
	setp.ge.u32 	%p1, %r1, %r3;
	setp.ge.u32 	%p2, %r2, %r72;
	or.pred  	%p3, %p1, %p2;
	@%p3 bra 	$L__BB0_48;
	ld.param.u64 	%rd168, [_Z18sweep_plane_kerneljjjjjjiiijjjPK7cell_idPKdS3_S3_S3_S3_S3_S3_S3_S3_PdS4_S4_S4__param_12];
	ld.param.u32 	%r150, [_Z18sweep_plane_kerneljjjjjjiiijjjPK7cell_idPKdS3_S3_S3_S3_S3_S3_S3_S3_PdS4_S4_S4__param_6];
	ld.param.u32 	%r140, [_Z18sweep_plane_kerneljjjjjjiiijjjPK7cell_idPKdS3_S3_S3_S3_S3_S3_S3_S3_PdS4_S4_S4__param_3];
	div.u32 	%r5, %r1, %r140;
	mul.lo.s32 	%r79, %r5, %r140;
	sub.s32 	%r4, %r1, %r79;
	setp.lt.s32 	%p4, %r150, 1;
	cvta.to.global.u64 	%rd24, %rd168;
	mul.wide.u32 	%rd25, %r2, 12;
	add.s64 	%rd3, %rd24, %rd25;
	@%p4 bra 	$L__BB0_3;
	ld.global.nc.u32 	%r156, [%rd3];
	bra.uni 	$L__BB0_4;
$L__BB0_3:
	ld.param.u32 	%r133, [_Z18sweep_plane_kerneljjjjjjiiijjjPK7cell_idPKdS3_S3_S3_S3_S3_S3_S3_S3_PdS4_S4_S4__param_0];
	ld.global.nc.u32 	%r80, [%rd3];
	not.b32 	%r81, %r80;
	add.s32 	%r156, %r133, %r81;
$L__BB0_4:
	ld.param.u32 	%r151, [_Z18sweep_plane_kerneljjjjjjiiijjjPK7cell_idPKdS3_S3_S3_S3_S3_S3_S3_S3_PdS4_S4_S4__param_7];
	setp.lt.s32 	%p5, %r151, 1;
	@%p5 bra 	$L__BB0_6;
	ld.global.nc.u32 	%r157, [%rd3+4];
	bra.uni 	$L__BB0_7;
$L__BB0_6:
	ld.param.u32 	%r136, [_Z18sweep_plane_kerneljjjjjjiiijjjPK7cell_idPKdS3_S3_S3_S3_S3_S3_S3_S3_PdS4_S4_S4__param_1];
	ld.global.nc.u32 	%r82, [%rd3+4];
	not.b32 	%r83, %r82;
	add.s32 	%r157, %r136, %r83;
$L__BB0_7:
	ld.param.u32 	%r152, [_Z18sweep_plane_kerneljjjjjjiiijjjPK7cell_idPKdS3_S3_S3_S3_S3_S3_S3_S3_PdS4_S4_S4__param_8];
	setp.lt.s32 	%p6, %r152, 1;
	@%p6 bra 	$L__BB0_9;
	ld.param.u32 	%r155, [_Z18sweep_plane_kerneljjjjjjiiijjjPK7cell_idPKdS3_S3_S3_S3_S3_S3_S3_S3_PdS4_S4_S4__param_10];
	ld.global.nc.u32 	%r87, [%rd3+8];
	add.s32 	%r158, %r87, %r155;
	bra.uni 	$L__BB0_10;
$L__BB0_9:
	ld.param.u32 	%r154, [_Z18sweep_plane_kerneljjjjjjiiijjjPK7cell_idPKdS3_S3_S3_S3_S3_S3_S3_S3_PdS4_S4_S4__param_10];
	ld.param.u32 	%r139, [_Z18sweep_plane_kerneljjjjjjiiijjjPK7cell_idPKdS3_S3_S3_S3_S3_S3_S3_S3_PdS4_S4_S4__param_2];
	ld.global.nc.u32 	%r84, [%rd3+8];
	add.s32 	%r85, %r84, %r154;
	not.b32 	%r86, %r85;
	add.s32 	%r158, %r139, %r86;
$L__BB0_10:
	ld.param.u32 	%r148, [_Z18sweep_plane_kerneljjjjjjiiijjjPK7cell_idPKdS3_S3_S3_S3_S3_S3_S3_S3_PdS4_S4_S4__param_5];
	ld.param.u32 	%r147, [_Z18sweep_plane_kerneljjjjjjiiijjjPK7cell_idPKdS3_S3_S3_S3_S3_S3_S3_S3_PdS4_S4_S4__param_4];
	ld.param.u32 	%r137, [_Z18sweep_plane_kerneljjjjjjiiijjjPK7cell_idPKdS3_S3_S3_S3_S3_S3_S3_S3_PdS4_S4_S4__param_1];
	ld.param.u32 	%r134, [_Z18sweep_plane_kerneljjjjjjiiijjjPK7cell_idPKdS3_S3_S3_S3_S3_S3_S3_S3_PdS4_S4_S4__param_0];
	mul.lo.s32 	%r88, %r5, %r148;
	mul.lo.s32 	%r89, %r148, %r147;
	mad.lo.s32 	%r15, %r158, %r137, %r157;
	mad.lo.s32 	%r90, %r15, %r134, %r156;
	mad.lo.s32 	%r16, %r89, %r90, %r88;
	mul.wide.u32 	%rd26, %r16, 8;
	add.s64 	%rd27, %rd2, %rd26;
	ld.global.nc.f64 	%fd259, [%rd27];
	setp.lt.u32 	%p7, %r148, 2;
	@%p7 bra 	$L__BB0_23;
	ld.param.u32 	%r153, [_Z18sweep_plane_kerneljjjjjjiiijjjPK7cell_idPKdS3_S3_S3_S3_S3_S3_S3_S3_PdS4_S4_S4__param_9];
	ld.param.u32 	%r149, [_Z18sweep_plane_kerneljjjjjjiiijjjPK7cell_idPKdS3_S3_S3_S3_S3_S3_S3_S3_PdS4_S4_S4__param_5];
	ld.param.u32 	%r141, [_Z18sweep_plane_kerneljjjjjjiiijjjPK7cell_idPKdS3_S3_S3_S3_S3_S3_S3_S3_PdS4_S4_S4__param_3];
	mul.lo.s32 	%r92, %r149, %r141;
	mul.lo.s32 	%r93, %r92, %r153;
	cvt.u64.u32 	%rd28, %r93;
	cvt.u64.u32 	%rd29, %r4;
	add.s64 	%rd4, %rd29, %rd28;
	add.s32 	%r17, %r149, -1;
	add.s32 	%r94, %r149, -2;
	setp.lt.u32 	%p8, %r94, 7;
	mov.b32 	%r171, 1;
	@%p8 bra 	$L__BB0_15;
	ld.param.u32 	%r159, [_Z18sweep_plane_kerneljjjjjjiiijjjPK7cell_idPKdS3_S3_S3_S3_S3_S3_S3_S3_PdS4_S4_S4__param_3];
	and.b32  	%r97, %r17, -8;
	neg.s32 	%r168, %r97;
	shl.b32 	%r166, %r159, 1;
	shl.b32 	%r20, %r159, 3;
	mul.lo.s32 	%r165, %r159, 3;
	shl.b32 	%r164, %r159, 2;
	mul.lo.s32 	%r163, %r159, 5;
	mul.lo.s32 	%r162, %r159, 6;
	mul.lo.s32 	%r161, %r159, 7;
	mov.b32 	%r169, 1;
	mov.b32 	%r167, 0;
	mov.u32 	%r160, %r20;
$L__BB0_13:
	.pragma "nounroll";
	cvt.u64.u32 	%rd30, %r159;
	add.s64 	%rd31, %rd4, %rd30;
	shl.b64 	%rd32, %rd31, 3;
	add.s64 	%rd33, %rd1, %rd32;
	ld.global.nc.f64 	%fd104, [%rd33];
	add.s32 	%r98, %r169, %r16;
	mul.wide.u32 	%rd34, %r98, 8;
	add.s64 	%rd35, %rd2, %rd34;
	ld.global.nc.f64 	%fd105, [%rd35];
	fma.rn.f64 	%fd106, %fd104, %fd105, %fd259;
	cvt.u64.u32 	%rd36, %r166;
	add.s64 	%rd37, %rd4, %rd36;
	shl.b64 	%rd38, %rd37, 3;
	add.s64 	%rd39, %rd1, %rd38;
	ld.global.nc.f64 	%fd107, [%rd39];
	add.s32 	%r99, %r98, 1;
	mul.wide.u32 	%rd40, %r99, 8;
	add.s64 	%rd41, %rd2, %rd40;
	ld.global.nc.f64 	%fd108, [%rd41];
	fma.rn.f64 	%fd109, %fd107, %fd108, %fd106;
	cvt.u64.u32 	%rd42, %r165;
	add.s64 	%rd43, %rd4, %rd42;
	shl.b64 	%rd44, %rd43, 3;
	add.s64 	%rd45, %rd1, %rd44;
	ld.global.nc.f64 	%fd110, [%rd45];
	add.s32 	%r100, %r98, 2;
	mul.wide.u32 	%rd46, %r100, 8;
	add.s64 	%rd47, %rd2, %rd46;
	ld.global.nc.f64 	%fd111, [%rd47];
	fma.rn.f64 	%fd112, %fd110, %fd111, %fd109;
	cvt.u64.u32 	%rd48, %r164;
	add.s64 	%rd49, %rd4, %rd48;
	shl.b64 	%rd50, %rd49, 3;
	add.s64 	%rd51, %rd1, %rd50;
	ld.global.nc.f64 	%fd113, [%rd51];
	add.s32 	%r101, %r98, 3;
	mul.wide.u32 	%rd52, %r101, 8;
	add.s64 	%rd53, %rd2, %rd52;
	ld.global.nc.f64 	%fd114, [%rd53];
	fma.rn.f64 	%fd115, %fd113, %fd114, %fd112;
	cvt.u64.u32 	%rd54, %r163;
	add.s64 	%rd55, %rd4, %rd54;
	shl.b64 	%rd56, %rd55, 3;
	add.s64 	%rd57, %rd1, %rd56;
	ld.global.nc.f64 	%fd116, [%rd57];
	add.s32 	%r102, %r98, 4;
	mul.wide.u32 	%rd58, %r102, 8;
	add.s64 	%rd59, %rd2, %rd58;
	ld.global.nc.f64 	%fd117, [%rd59];
	fma.rn.f64 	%fd118, %fd116, %fd117, %fd115;
	cvt.u64.u32 	%rd60, %r162;
	add.s64 	%rd61, %rd4, %rd60;
	shl.b64 	%rd62, %rd61, 3;
	add.s64 	%rd63, %rd1, %rd62;
	ld.global.nc.f64 	%fd119, [%rd63];
	add.s32 	%r103, %r98, 5;
	mul.wide.u32 	%rd64, %r103, 8;
	add.s64 	%rd65, %rd2, %rd64;
	ld.global.nc.f64 	%fd120, [%rd65];
	fma.rn.f64 	%fd121, %fd119, %fd120, %fd118;
	cvt.u64.u32 	%rd66, %r161;
	add.s64 	%rd67, %rd4, %rd66;
	shl.b64 	%rd68, %rd67, 3;
	add.s64 	%rd69, %rd1, %rd68;
	ld.global.nc.f64 	%fd122, [%rd69];
	add.s32 	%r104, %r98, 6;
	mul.wide.u32 	%rd70, %r104, 8;
	add.s64 	%rd71, %rd2, %rd70;
	ld.global.nc.f64 	%fd123, [%rd71];
	fma.rn.f64 	%fd124, %fd122, %fd123, %fd121;
	cvt.u64.u32 	%rd72, %r160;
	add.s64 	%rd73, %rd4, %rd72;
	shl.b64 	%rd74, %rd73, 3;
	add.s64 	%rd75, %rd1, %rd74;
	ld.global.nc.f64 	%fd125, [%rd75];
	add.s32 	%r105, %r98, 7;
	mul.wide.u32 	%rd76, %r105, 8;
	add.s64 	%rd77, %rd2, %rd76;
	ld.global.nc.f64 	%fd126, [%rd77];
	fma.rn.f64 	%fd259, %fd125, %fd126, %fd124;
	add.s32 	%r169, %r169, 8;
	add.s32 	%r168, %r168, 8;
	add.s32 	%r167, %r167, 8;
	add.s32 	%r166, %r166, %r20;
	add.s32 	%r165, %r165, %r20;
	add.s32 	%r164, %r164, %r20;
	add.s32 	%r163, %r163, %r20;
	add.s32 	%r162, %r162, %r20;
	add.s32 	%r161, %r161, %r20;
	add.s32 	%r160, %r160, %r20;
	add.s32 	%r159, %r159, %r20;
	setp.ne.s32 	%p9, %r168, 0;
	@%p9 bra 	$L__BB0_13;
	add.s32 	%r171, %r167, 1;
$L__BB0_15:
	and.b32  	%r106, %r17, 7;
	setp.eq.s32 	%p10, %r106, 0;
	@%p10 bra 	$L__BB0_23;
	setp.lt.u32 	%p11, %r106, 4;
	@%p11 bra 	$L__BB0_18;
	ld.param.u32 	%r143, [_Z18sweep_plane_kerneljjjjjjiiijjjPK7cell_idPKdS3_S3_S3_S3_S3_S3_S3_S3_PdS4_S4_S4__param_3];
	mul.lo.s32 	%r108, %r171, %r143;
	cvt.u64.u32 	%rd78, %r108;
	add.s64 	%rd79, %rd4, %rd78;
	shl.b64 	%rd80, %rd79, 3;
	add.s64 	%rd81, %rd1, %rd80;
	ld.global.nc.f64 	%fd128, [%rd81];
	add.s32 	%r109, %r171, %r16;
	mul.wide.u32 	%rd82, %r109, 8;
	add.s64 	%rd83, %rd2, %rd82;
	ld.global.nc.f64 	%fd129, [%rd83];
	fma.rn.f64 	%fd130, %fd128, %fd129, %fd259;
	add.s32 	%r110, %r108, %r143;
	cvt.u64.u32 	%rd84, %r110;
	add.s64 	%rd85, %rd4, %rd84;
	shl.b64 	%rd86, %rd85, 3;
	add.s64 	%rd87, %rd1, %rd86;
	ld.global.nc.f64 	%fd131, [%rd87];
	add.s32 	%r111, %r109, 1;
	mul.wide.u32 	%rd88, %r111, 8;
	add.s64 	%rd89, %rd2, %rd88;
	ld.global.nc.f64 	%fd132, [%rd89];
	fma.rn.f64 	%fd133, %fd131, %fd132, %fd130;
	add.s32 	%r112, %r110, %r143;
	cvt.u64.u32 	%rd90, %r112;
	add.s64 	%rd91, %rd4, %rd90;
	shl.b64 	%rd92, %rd91, 3;
	add.s64 	%rd93, %rd1, %rd92;
	ld.global.nc.f64 	%fd134, [%rd93];
	add.s32 	%r113, %r109, 2;
	mul.wide.u32 	%rd94, %r113, 8;
	add.s64 	%rd95, %rd2, %rd94;
	ld.global.nc.f64 	%fd135, [%rd95];
	fma.rn.f64 	%fd136, %fd134, %fd135, %fd133;
	add.s32 	%r114, %r112, %r143;
	cvt.u64.u32 	%rd96, %r114;
	add.s64 	%rd97, %rd4, %rd96;
	shl.b64 	%rd98, %rd97, 3;
	add.s64 	%rd99, %rd1, %rd98;
	ld.global.nc.f64 	%fd137, [%rd99];
	add.s32 	%r115, %r109, 3;
	mul.wide.u32 	%rd100, %r115, 8;
	add.s64 	%rd101, %rd2, %rd100;
	ld.global.nc.f64 	%fd138, [%rd101];
	fma.rn.f64 	%fd259, %fd137, %fd138, %fd136;
	add.s32 	%r171, %r171, 4;
$L__BB0_18:
	and.b32  	%r116, %r17, 3;
	setp.eq.s32 	%p12, %r116, 0;
	@%p12 bra 	$L__BB0_23;
	setp.eq.s32 	%p13, %r116, 1;
	@%p13 bra 	$L__BB0_21;
	ld.param.u32 	%r144, [_Z18sweep_plane_kerneljjjjjjiiijjjPK7cell_idPKdS3_S3_S3_S3_S3_S3_S3_S3_PdS4_S4_S4__param_3];
	mul.lo.s32 	%r118, %r171, %r144;
	cvt.u64.u32 	%rd102, %r118;
	add.s64 	%rd103, %rd4, %rd102;
	shl.b64 	%rd104, %rd103, 3;
	add.s64 	%rd105, %rd1, %rd104;
	ld.global.nc.f64 	%fd140, [%rd105];
	add.s32 	%r119, %r171, %r16;
	mul.wide.u32 	%rd106, %r119, 8;
	add.s64 	%rd107, %rd2, %rd106;
	ld.global.nc.f64 	%fd141, [%rd107];
	fma.rn.f64 	%fd142, %fd140, %fd141, %fd259;
	add.s32 	%r120, %r118, %r144;
	cvt.u64.u32 	%rd108, %r120;
	add.s64 	%rd109, %rd4, %rd108;
	shl.b64 	%rd110, %rd109, 3;
	add.s64 	%rd111, %rd1, %rd110;
	ld.global.nc.f64 	%fd143, [%rd111];
	add.s32 	%r121, %r119, 1;
	mul.wide.u32 	%rd112, %r121, 8;
	add.s64 	%rd113, %rd2, %rd112;
	ld.global.nc.f64 	%fd144, [%rd113];
	fma.rn.f64 	%fd259, %fd143, %fd144, %fd142;
	add.s32 	%r171, %r171, 2;
$L__BB0_21:
	and.b32  	%r122, %r17, 1;
	setp.eq.b32 	%p14, %r122, 1;
	not.pred 	%p15, %p14;
	@%p15 bra 	$L__BB0_23;
	ld.param.u32 	%r145, [_Z18sweep_plane_kerneljjjjjjiiijjjPK7cell_idPKdS3_S3_S3_S3_S3_S3_S3_S3_PdS4_S4_S4__param_3];
	mul.lo.s32 	%r123, %r171, %r145;
	cvt.u64.u32 	%rd114, %r123;
	add.s64 	%rd115, %rd4, %rd114;
	shl.b64 	%rd116, %rd115, 3;
	add.s64 	%rd117, %rd1, %rd116;
	ld.global.nc.f64 	%fd145, [%rd117];
	add.s32 	%r124, %r171, %r16;
	mul.wide.u32 	%rd118, %r124, 8;
	add.s64 	%rd119, %rd2, %rd118;
	ld.global.nc.f64 	%fd146, [%rd119];
	fma.rn.f64 	%fd259, %fd145, %fd146, %fd259;
$L__BB0_23:
	ld.param.u64 	%rd186, [_Z18sweep_plane_kerneljjjjjjiiijjjPK7cell_idPKdS3_S3_S3_S3_S3_S3_S3_S3_PdS4_S4_S4__param_24];
	ld.param.u64 	%rd185, [_Z18sweep_plane_kerneljjjjjjiiijjjPK7cell_idPKdS3_S3_S3_S3_S3_S3_S3_S3_PdS4_S4_S4__param_23];
	ld.param.u64 	%rd184, [_Z18sweep_plane_kerneljjjjjjiiijjjPK7cell_idPKdS3_S3_S3_S3_S3_S3_S3_S3_PdS4_S4_S4__param_22];
	ld.param.u64 	%rd175, [_Z18sweep_plane_kerneljjjjjjiiijjjPK7cell_idPKdS3_S3_S3_S3_S3_S3_S3_S3_PdS4_S4_S4__param_21];
	ld.param.u64 	%rd173, [_Z18sweep_plane_kerneljjjjjjiiijjjPK7cell_idPKdS3_S3_S3_S3_S3_S3_S3_S3_PdS4_S4_S4__param_19];
	ld.param.u64 	%rd172, [_Z18sweep_plane_kerneljjjjjjiiijjjPK7cell_idPKdS3_S3_S3_S3_S3_S3_S3_S3_PdS4_S4_S4__param_18];
	ld.param.u64 	%rd171, [_Z18sweep_plane_kerneljjjjjjiiijjjPK7cell_idPKdS3_S3_S3_S3_S3_S3_S3_S3_PdS4_S4_S4__param_17];
	ld.param.u64 	%rd170, [_Z18sweep_plane_kerneljjjjjjiiijjjPK7cell_idPKdS3_S3_S3_S3_S3_S3_S3_S3_PdS4_S4_S4__param_16];
	ld.param.u64 	%rd169, [_Z18sweep_plane_kerneljjjjjjiiijjjPK7cell_idPKdS3_S3_S3_S3_S3_S3_S3_S3_PdS4_S4_S4__param_15];
	ld.param.u32 	%r146, [_Z18sweep_plane_kerneljjjjjjiiijjjPK7cell_idPKdS3_S3_S3_S3_S3_S3_S3_S3_PdS4_S4_S4__param_3];
	ld.param.u32 	%r138, [_Z18sweep_plane_kerneljjjjjjiiijjjPK7cell_idPKdS3_S3_S3_S3_S3_S3_S3_S3_PdS4_S4_S4__param_1];
	ld.param.u32 	%r135, [_Z18sweep_plane_kerneljjjjjjiiijjjPK7cell_idPKdS3_S3_S3_S3_S3_S3_S3_S3_PdS4_S4_S4__param_0];
	mad.lo.s32 	%r125, %r5, %r146, %r4;
	mad.lo.s32 	%r126, %r15, %r3, %r125;
	mad.lo.s32 	%r127, %r156, %r3, %r125;
	mul.lo.s32 	%r128, %r3, %r135;
	mul.lo.s32 	%r129, %r158, %r128;
	add.s32 	%r130, %r129, %r127;
	mad.lo.s32 	%r131, %r157, %r128, %r127;
	mad.lo.s32 	%r54, %r129, %r138, %r131;
	cvta.to.global.u64 	%rd120, %rd184;
	mul.wide.u32 	%rd121, %r126, 8;
	add.s64 	%rd5, %rd120, %rd121;
	ld.global.f64 	%fd14, [%rd5];
	cvta.to.global.u64 	%rd122, %rd172;
	mul.wide.u32 	%rd123, %r4, 8;
	add.s64 	%rd124, %rd122, %rd123;
	ld.global.nc.f64 	%fd15, [%rd124];
	mul.f64 	%fd147, %fd14, %fd15;
	cvta.to.global.u64 	%rd125, %rd169;
	ld.global.nc.f64 	%fd16, [%rd125];
	mul.f64 	%fd17, %fd147, %fd16;
	add.f64 	%fd148, %fd259, %fd17;
	cvta.to.global.u64 	%rd126, %rd185;
	mul.wide.u32 	%rd127, %r130, 8;
	add.s64 	%rd6, %rd126, %rd127;
	ld.global.f64 	%fd18, [%rd6];
	cvta.to.global.u64 	%rd128, %rd170;
	add.s64 	%rd129, %rd128, %rd123;
	ld.global.nc.f64 	%fd19, [%rd129];
	fma.rn.f64 	%fd149, %fd18, %fd19, %fd148;
	cvta.to.global.u64 	%rd130, %rd186;
	mul.wide.u32 	%rd131, %r131, 8;
	add.s64 	%rd7, %rd130, %rd131;
	ld.global.f64 	%fd20, [%rd7];
	cvta.to.global.u64 	%rd132, %rd171;
	add.s64 	%rd133, %rd132, %rd123;
	ld.global.nc.f64 	%fd21, [%rd133];
	fma.rn.f64 	%fd260, %fd20, %fd21, %fd149;
	cvta.to.global.u64 	%rd134, %rd173;
	mul.wide.u32 	%rd135, %r5, 8;
	add.s64 	%rd136, %rd134, %rd135;
	ld.global.nc.f64 	%fd23, [%rd136];
	setp.eq.f64 	%p16, %fd23, 0d0000000000000000;
	cvta.to.global.u64 	%rd137, %rd175;
	mul.wide.u32 	%rd138, %r54, 8;
	add.s64 	%rd8, %rd137, %rd138;
	@%p16 bra 	$L__BB0_25;
	ld.global.nc.f64 	%fd150, [%rd8];
	fma.rn.f64 	%fd260, %fd23, %fd150, %fd260;
$L__BB0_25:
	ld.param.u64 	%rd174, [_Z18sweep_plane_kerneljjjjjjiiijjjPK7cell_idPKdS3_S3_S3_S3_S3_S3_S3_S3_PdS4_S4_S4__param_20];
	setp.eq.f64 	%p17, %fd23, 0d0000000000000000;
	cvta.to.global.u64 	%rd139, %rd174;
	add.s64 	%rd141, %rd139, %rd135;
	ld.global.nc.f64 	%fd26, [%rd141];
	add.f64 	%fd151, %fd26, %fd23;
	mul.f64 	%fd27, %fd15, %fd16;
	add.f64 	%fd152, %fd151, %fd27;
	add.f64 	%fd153, %fd19, %fd152;
	add.f64 	%fd154, %fd21, %fd153;
	div.rn.f64 	%fd268, %fd260, %fd154;
	add.f64 	%fd29, %fd268, %fd268;
	sub.f64 	%fd269, %fd29, %fd14;
	sub.f64 	%fd270, %fd29, %fd18;
	sub.f64 	%fd271, %fd29, %fd20;
	@%p17 bra 	$L__BB0_27;
	ld.param.u64 	%rd176, [_Z18sweep_plane_kerneljjjjjjiiijjjPK7cell_idPKdS3_S3_S3_S3_S3_S3_S3_S3_PdS4_S4_S4__param_21];
	cvta.to.global.u64 	%rd142, %rd176;
	add.s64 	%rd144, %rd142, %rd138;
	ld.global.nc.f64 	%fd155, [%rd144];
	sub.f64 	%fd268, %fd29, %fd155;
$L__BB0_27:
	setp.lt.f64 	%p18, %fd269, 0d0000000000000000;
	selp.f64 	%fd35, 0d0000000000000000, 0d3FF0000000000000, %p18;
	setp.lt.f64 	%p19, %fd270, 0d0000000000000000;
	selp.f64 	%fd36, 0d0000000000000000, 0d3FF0000000000000, %p19;
	setp.lt.f64 	%p20, %fd271, 0d0000000000000000;
	selp.f64 	%fd37, 0d0000000000000000, 0d3FF0000000000000, %p20;
	setp.lt.f64 	%p21, %fd268, 0d0000000000000000;
	selp.f64 	%fd38, 0d0000000000000000, 0d3FF0000000000000, %p21;
	add.f64 	%fd156, %fd35, %fd36;
	add.f64 	%fd157, %fd156, %fd37;
	add.f64 	%fd158, %fd38, %fd157;
	setp.eq.f64 	%p22, %fd158, 0d4010000000000000;
	mov.b32 	%r174, 4;
	@%p22 bra 	$L__BB0_32;
	cvt.rzi.s32.f64 	%r174, %fd158;
	add.f64 	%fd162, %fd35, 0d3FF0000000000000;
	add.f64 	%fd163, %fd36, 0d3FF0000000000000;
	mul.f64 	%fd164, %fd18, %fd19;
	mul.f64 	%fd165, %fd163, %fd164;
	fma.rn.f64 	%fd166, %fd162, %fd17, %fd165;
	add.f64 	%fd167, %fd37, 0d3FF0000000000000;
	mul.f64 	%fd168, %fd20, %fd21;
	fma.rn.f64 	%fd262, %fd167, %fd168, %fd166;
	@%p17 bra 	$L__BB0_30;
	ld.param.u64 	%rd177, [_Z18sweep_plane_kerneljjjjjjiiijjjPK7cell_idPKdS3_S3_S3_S3_S3_S3_S3_S3_PdS4_S4_S4__param_21];
	cvta.to.global.u64 	%rd145, %rd177;
	add.s64 	%rd147, %rd145, %rd138;
	ld.global.nc.f64 	%fd169, [%rd147];
	mul.f64 	%fd170, %fd23, %fd169;
	add.f64 	%fd171, %fd38, 0d3FF0000000000000;
	fma.rn.f64 	%fd262, %fd171, %fd170, %fd262;
$L__BB0_30:
	fma.rn.f64 	%fd172, %fd262, 0d3FE0000000000000, %fd259;
	fma.rn.f64 	%fd173, %fd35, %fd27, %fd26;
	fma.rn.f64 	%fd174, %fd36, %fd19, %fd173;
	fma.rn.f64 	%fd175, %fd37, %fd21, %fd174;
	fma.rn.f64 	%fd176, %fd38, %fd23, %fd175;
	setp.gt.f64 	%p25, %fd176, 0d3D719799812DEA11;
	div.rn.f64 	%fd177, %fd172, %fd176;
	selp.f64 	%fd268, %fd177, 0d0000000000000000, %p25;
	add.f64 	%fd43, %fd268, %fd268;
	sub.f64 	%fd269, %fd43, %fd14;
	sub.f64 	%fd270, %fd43, %fd18;
	sub.f64 	%fd271, %fd43, %fd20;
	@%p17 bra 	$L__BB0_32;
	ld.param.u64 	%rd178, [_Z18sweep_plane_kerneljjjjjjiiijjjPK7cell_idPKdS3_S3_S3_S3_S3_S3_S3_S3_PdS4_S4_S4__param_21];
	cvta.to.global.u64 	%rd148, %rd178;
	add.s64 	%rd150, %rd148, %rd138;
	ld.global.nc.f64 	%fd178, [%rd150];
	sub.f64 	%fd268, %fd43, %fd178;
$L__BB0_32:
	setp.lt.f64 	%p26, %fd269, 0d0000000000000000;
	selp.f64 	%fd52, 0d0000000000000000, 0d3FF0000000000000, %p26;
	setp.lt.f64 	%p27, %fd270, 0d0000000000000000;
	selp.f64 	%fd53, 0d0000000000000000, 0d3FF0000000000000, %p27;
	setp.lt.f64 	%p28, %fd271, 0d0000000000000000;
	selp.f64 	%fd54, 0d0000000000000000, 0d3FF0000000000000, %p28;
	setp.lt.f64 	%p29, %fd268, 0d0000000000000000;
	selp.f64 	%fd55, 0d0000000000000000, 0d3FF0000000000000, %p29;
	cvt.rn.f64.s32 	%fd179, %r174;
	add.f64 	%fd180, %fd52, %fd53;
	add.f64 	%fd181, %fd180, %fd54;
	add.f64 	%fd182, %fd55, %fd181;
	setp.eq.f64 	%p30, %fd182, %fd179;
	@%p30 bra 	$L__BB0_37;
	cvt.rzi.s32.f64 	%r174, %fd182;
	add.f64 	%fd186, %fd52, 0d3FF0000000000000;
	add.f64 	%fd187, %fd53, 0d3FF0000000000000;
	mul.f64 	%fd188, %fd18, %fd19;
	mul.f64 	%fd189, %fd187, %fd188;
	fma.rn.f64 	%fd190, %fd186, %fd17, %fd189;
	add.f64 	%fd191, %fd54, 0d3FF0000000000000;
	mul.f64 	%fd192, %fd20, %fd21;
	fma.rn.f64 	%fd267, %fd191, %fd192, %fd190;
	@%p17 bra 	$L__BB0_35;
	ld.param.u64 	%rd179, [_Z18sweep_plane_kerneljjjjjjiiijjjPK7cell_idPKdS3_S3_S3_S3_S3_S3_S3_S3_PdS4_S4_S4__param_21];
	cvta.to.global.u64 	%rd151, %rd179;
	mul.wide.u32 	%rd152, %r54, 8;
	add.s64 	%rd153, %rd151, %rd152;
	ld.global.nc.f64 	%fd193, [%rd153];
	mul.f64 	%fd194, %fd23, %fd193;
	add.f64 	%fd195, %fd55, 0d3FF0000000000000;
	fma.rn.f64 	%fd267, %fd195, %fd194, %fd267;
$L__BB0_35:
	fma.rn.f64 	%fd196, %fd267, 0d3FE0000000000000, %fd259;
	fma.rn.f64 	%fd197, %fd52, %fd27, %fd26;
	fma.rn.f64 	%fd198, %fd53, %fd19, %fd197;
	fma.rn.f64 	%fd199, %fd54, %fd21, %fd198;
	fma.rn.f64 	%fd200, %fd55, %fd23, %fd199;
	setp.gt.f64 	%p33, %fd200, 0d3D719799812DEA11;
	div.rn.f64 	%fd201, %fd196, %fd200;
	selp.f64 	%fd268, %fd201, 0d0000000000000000, %p33;
	add.f64 	%fd60, %fd268, %fd268;
	sub.f64 	%fd269, %fd60, %fd14;
	sub.f64 	%fd270, %fd60, %fd18;
	sub.f64 	%fd271, %fd60, %fd20;
	@%p17 bra 	$L__BB0_37;
	ld.param.u64 	%rd180, [_Z18sweep_plane_kerneljjjjjjiiijjjPK7cell_idPKdS3_S3_S3_S3_S3_S3_S3_S3_PdS4_S4_S4__param_21];
	cvta.to.global.u64 	%rd154, %rd180;
	mul.wide.u32 	%rd155, %r54, 8;
	add.s64 	%rd156, %rd154, %rd155;
	ld.global.nc.f64 	%fd202, [%rd156];
	sub.f64 	%fd268, %fd60, %fd202;
$L__BB0_37:
	setp.lt.f64 	%p34, %fd269, 0d0000000000000000;
	selp.f64 	%fd69, 0d0000000000000000, 0d3FF0000000000000, %p34;
	setp.lt.f64 	%p35, %fd270, 0d0000000000000000;
	selp.f64 	%fd70, 0d0000000000000000, 0d3FF0000000000000, %p35;
	setp.lt.f64 	%p36, %fd271, 0d0000000000000000;
	selp.f64 	%fd71, 0d0000000000000000, 0d3FF0000000000000, %p36;
	setp.lt.f64 	%p37, %fd268, 0d0000000000000000;
	selp.f64 	%fd72, 0d0000000000000000, 0d3FF0000000000000, %p37;
	cvt.rn.f64.s32 	%fd203, %r174;
	add.f64 	%fd204, %fd69, %fd70;
	add.f64 	%fd205, %fd204, %fd71;
	add.f64 	%fd206, %fd72, %fd205;
	setp.eq.f64 	%p38, %fd206, %fd203;
	@%p38 bra 	$L__BB0_42;
	cvt.rzi.s32.f64 	%r174, %fd206;
	add.f64 	%fd210, %fd69, 0d3FF0000000000000;
	add.f64 	%fd211, %fd70, 0d3FF0000000000000;
	mul.f64 	%fd212, %fd18, %fd19;
	mul.f64 	%fd213, %fd211, %fd212;
	fma.rn.f64 	%fd214, %fd210, %fd17, %fd213;
	add.f64 	%fd215, %fd71, 0d3FF0000000000000;
	mul.f64 	%fd216, %fd20, %fd21;
	fma.rn.f64 	%fd272, %fd215, %fd216, %fd214;
	@%p17 bra 	$L__BB0_40;
	ld.param.u64 	%rd181, [_Z18sweep_plane_kerneljjjjjjiiijjjPK7cell_idPKdS3_S3_S3_S3_S3_S3_S3_S3_PdS4_S4_S4__param_21];
	cvta.to.global.u64 	%rd157, %rd181;
	mul.wide.u32 	%rd158, %r54, 8;
	add.s64 	%rd159, %rd157, %rd158;
	ld.global.nc.f64 	%fd217, [%rd159];
	mul.f64 	%fd218, %fd23, %fd217;
	add.f64 	%fd219, %fd72, 0d3FF0000000000000;
	fma.rn.f64 	%fd272, %fd219, %fd218, %fd272;
$L__BB0_40:
	fma.rn.f64 	%fd220, %fd272, 0d3FE0000000000000, %fd259;
	fma.rn.f64 	%fd221, %fd69, %fd27, %fd26;
	fma.rn.f64 	%fd222, %fd70, %fd19, %fd221;
	fma.rn.f64 	%fd223, %fd71, %fd21, %fd222;
	fma.rn.f64 	%fd224, %fd72, %fd23, %fd223;
	setp.gt.f64 	%p41, %fd224, 0d3D719799812DEA11;
	div.rn.f64 	%fd225, %fd220, %fd224;
	selp.f64 	%fd268, %fd225, 0d0000000000000000, %p41;
	add.f64 	%fd77, %fd268, %fd268;
	sub.f64 	%fd269, %fd77, %fd14;
	sub.f64 	%fd270, %fd77, %fd18;
	sub.f64 	%fd271, %fd77, %fd20;
	@%p17 bra 	$L__BB0_42;
	ld.param.u64 	%rd182, [_Z18sweep_plane_kerneljjjjjjiiijjjPK7cell_idPKdS3_S3_S3_S3_S3_S3_S3_S3_PdS4_S4_S4__param_21];
	cvta.to.global.u64 	%rd160, %rd182;
	mul.wide.u32 	%rd161, %r54, 8;
	add.s64 	%rd162, %rd160, %rd161;
	ld.global.nc.f64 	%fd226, [%rd162];
	sub.f64 	%fd268, %fd77, %fd226;
$L__BB0_42:
	setp.lt.f64 	%p42, %fd269, 0d0000000000000000;
	selp.f64 	%fd86, 0d0000000000000000, 0d3FF0000000000000, %p42;
	setp.lt.f64 	%p43, %fd270, 0d0000000000000000;
	selp.f64 	%fd87, 0d0000000000000000, 0d3FF0000000000000, %p43;
	setp.lt.f64 	%p44, %fd271, 0d0000000000000000;
	selp.f64 	%fd88, 0d0000000000000000, 0d3FF0000000000000, %p44;
	setp.lt.f64 	%p45, %fd268, 0d0000000000000000;
	selp.f64 	%fd89, 0d0000000000000000, 0d3FF0000000000000, %p45;
	cvt.rn.f64.s32 	%fd227, %r174;
	add.f64 	%fd228, %fd86, %fd87;
	add.f64 	%fd229, %fd228, %fd88;
	add.f64 	%fd230, %fd89, %fd229;
	setp.eq.f64 	%p46, %fd230, %fd227;
	@%p46 bra 	$L__BB0_47;
	ld.param.u64 	%rd183, [_Z18sweep_plane_kerneljjjjjjiiijjjPK7cell_idPKdS3_S3_S3_S3_S3_S3_S3_S3_PdS4_S4_S4__param_21];
	cvta.to.global.u64 	%rd163, %rd183;
	mul.wide.u32 	%rd164, %r54, 8;
	add.s64 	%rd9, %rd163, %rd164;
	add.f64 	%fd231, %fd86, 0d3FF0000000000000;
	add.f64 	%fd232, %fd87, 0d3FF0000000000000;
	mul.f64 	%fd233, %fd18, %fd19;
	mul.f64 	%fd234, %fd232, %fd233;
	fma.rn.f64 	%fd235, %fd231, %fd17, %fd234;
	add.f64 	%fd236, %fd88, 0d3FF0000000000000;
	mul.f64 	%fd237, %fd20, %fd21;
	fma.rn.f64 	%fd277, %fd236, %fd237, %fd235;
	@%p17 bra 	$L__BB0_45;
	ld.global.nc.f64 	%fd238, [%rd9];
	mul.f64 	%fd239, %fd23, %fd238;
	add.f64 	%fd240, %fd89, 0d3FF0000000000000;
	fma.rn.f64 	%fd277, %fd240, %fd239, %fd277;
$L__BB0_45:
	fma.rn.f64 	%fd241, %fd277, 0d3FE0000000000000, %fd259;
	fma.rn.f64 	%fd242, %fd86, %fd27, %fd26;
	fma.rn.f64 	%fd243, %fd87, %fd19, %fd242;
	fma.rn.f64 	%fd244, %fd88, %fd21, %fd243;
	fma.rn.f64 	%fd245, %fd89, %fd23, %fd244;
	setp.gt.f64 	%p49, %fd245, 0d3D719799812DEA11;
	div.rn.f64 	%fd246, %fd241, %fd245;
	selp.f64 	%fd268, %fd246, 0d0000000000000000, %p49;
	add.f64 	%fd94, %fd268, %fd268;
	sub.f64 	%fd269, %fd94, %fd14;
	sub.f64 	%fd270, %fd94, %fd18;
	sub.f64 	%fd271, %fd94, %fd20;
	@%p17 bra 	$L__BB0_47;
	ld.global.nc.f64 	%fd247, [%rd9];
	sub.f64 	%fd268, %fd94, %fd247;
$L__BB0_47:
	ld.param.u64 	%rd187, [_Z18sweep_plane_kerneljjjjjjiiijjjPK7cell_idPKdS3_S3_S3_S3_S3_S3_S3_S3_PdS4_S4_S4__param_25];
	mul.f64 	%fd248, %fd86, %fd269;
	st.global.f64 	[%rd5], %fd248;
	mul.f64 	%fd249, %fd87, %fd270;
	st.global.f64 	[%rd6], %fd249;
	mul.f64 	%fd250, %fd88, %fd271;
	st.global.f64 	[%rd7], %fd250;
	mul.f64 	%fd251, %fd89, %fd268;
	cvta.to.global.u64 	%rd165, %rd187;
	mul.wide.u32 	%rd166, %r54, 8;
	add.s64 	%rd167, %rd165, %rd166;
	st.global.f64 	[%rd167], %fd251;
$L__BB0_48:
	ret;

}


// ===== COMPILED SASS (sm_100) =====

	.target	sm_100

	.elftype	@"ET_EXEC"


//--------------------- .note.nv.tkinfo           --------------------------
	.section	.note.nv.tkinfo,"",@"SHT_NOTE"
	.sectionflags	@"SHF_NOTE_NV_TKINFO"
	.tkinfo
        /*0018*/ 	.word	0x00000002
        /*0030*/ 	.string	""
        /*0030*/ 	.string	"ptxas"
        /*0030*/ 	.string	"Cuda compilation tools, release 13.0, V13.0.88"
        /*0030*/ 	.string	"Build cuda_13.0.r13.0/compiler.36424714_0"
        /*0030*/ 	.string	"-arch sm_100 -m 64 "



//--------------------- .note.nv.cuinfo           --------------------------
	.section	.note.nv.cuinfo,"",@"SHT_NOTE"
	.sectionflags	@"SHF_NOTE_NV_CUINFO"
        /*0018*/ 	.short	0x0002
        /*001a*/ 	.short	0x0064
        /*001c*/ 	.short	0x0082
	.zero		2


//--------------------- .nv.info                  --------------------------
	.section	.nv.info,"",@"SHT_CUDA_INFO"
	.align	4


	//----- nvinfo : EIATTR_REGCOUNT
	.align		4
        /*0000*/ 	.byte	0x04, 0x2f
        /*0002*/ 	.short	(.L_1 - .L_0)
	.align		4
.L_0:
        /*0004*/ 	.word	index@(_Z18sweep_plane_kerneljjjjjjiiijjjPK7cell_idPKdS3_S3_S3_S3_S3_S3_S3_S3_PdS4_S4_S4_)
        /*0008*/ 	.word	0x0000003c


	//----- nvinfo : EIATTR_FRAME_SIZE
	.align		4
.L_1:
        /*000c*/ 	.byte	0x04, 0x11
        /*000e*/ 	.short	(.L_3 - .L_2)
	.align		4
.L_2:
        /*0010*/ 	.word	index@($__internal_0_$__cuda_sm20_div_rn_f64_full)
        /*0014*/ 	.word	0x00000000


	//----- nvinfo : EIATTR_FRAME_SIZE
	.align		4
.L_3:
        /*0018*/ 	.byte	0x04, 0x11
        /*001a*/ 	.short	(.L_5 - .L_4)
	.align		4
.L_4:
        /*001c*/ 	.word	index@(_Z18sweep_plane_kerneljjjjjjiiijjjPK7cell_idPKdS3_S3_S3_S3_S3_S3_S3_S3_PdS4_S4_S4_)
        /*0020*/ 	.word	0x00000000


	//----- nvinfo : EIATTR_MIN_STACK_SIZE
	.align		4
.L_5:
        /*0024*/ 	.byte	0x04, 0x12
        /*0026*/ 	.short	(.L_7 - .L_6)
	.align		4
.L_6:
        /*0028*/ 	.word	index@(_Z18sweep_plane_kerneljjjjjjiiijjjPK7cell_idPKdS3_S3_S3_S3_S3_S3_S3_S3_PdS4_S4_S4_)
        /*002c*/ 	.word	0x00000000
.L_7:


//--------------------- .nv.compat                --------------------------
	.section	.nv.compat,"",@"SHT_CUDA_COMPAT_INFO"
	.align	4
        /*0000*/ 	.byte	0x02, 0x09, 0x00, 0x00, 0x02, 0x02, 0x01, 0x00, 0x02, 0x05, 0x05, 0x00, 0x03, 0x07, 0x01, 0x01
        /*0010*/ 	.byte	0x02, 0x03, 0x00, 0x00, 0x02, 0x06, 0x01, 0x00, 0x04, 0x0b, 0x08, 0x00, 0x01, 0x00, 0x00, 0x00
        /*0020*/ 	.byte	0x00, 0x00, 0x00, 0x00


//--------------------- .nv.info._Z18sweep_plane_kerneljjjjjjiiijjjPK7cell_idPKdS3_S3_S3_S3_S3_S3_S3_S3_PdS4_S4_S4_ --------------------------
	.section	.nv.info._Z18sweep_plane_kerneljjjjjjiiijjjPK7cell_idPKdS3_S3_S3_S3_S3_S3_S3_S3_PdS4_S4_S4_,"",@"SHT_CUDA_INFO"
	.sectionflags	@""
	.align	4


	//----- nvinfo : EIATTR_CUDA_API_VERSION
	.align		4
        /*0000*/ 	.byte	0x04, 0x37
        /*0002*/ 	.short	(.L_9 - .L_8)
.L_8:
        /*0004*/ 	.word	0x00000082


	//----- nvinfo : EIATTR_KPARAM_INFO
	.align		4
.L_9:
        /*0008*/ 	.byte	0x04, 0x17
        /*000a*/ 	.short	(.L_11 - .L_10)
.L_10:
        /*000c*/ 	.word	0x00000000
        /*0010*/ 	.short	0x0019
        /*0012*/ 	.short	0x0098
        /*0014*/ 	.byte	0x00, 0xf5, 0x21, 0x00


	//----- nvinfo : EIATTR_KPARAM_INFO
	.align		4
.L_11:
        /*0018*/ 	.byte	0x04, 0x17
        /*001a*/ 	.short	(.L_13 - .L_12)
.L_12:
        /*001c*/ 	.word	0x00000000
        /*0020*/ 	.short	0x0018
        /*0022*/ 	.short	0x0090
        /*0024*/ 	.byte	0x00, 0xf5, 0x21, 0x00


	//----- nvinfo : EIATTR_KPARAM_INFO
	.align		4
.L_13:
        /*0028*/ 	.byte	0x04, 0x17
        /*002a*/ 	.short	(.L_15 - .L_14)
.L_14:
        /*002c*/ 	.word	0x00000000
        /*0030*/ 	.short	0x0017
        /*0032*/ 	.short	0x0088
        /*0034*/ 	.byte	0x00, 0xf5, 0x21, 0x00


	//----- nvinfo : EIATTR_KPARAM_INFO
	.align		4
.L_15:
        /*0038*/ 	.byte	0x04, 0x17
        /*003a*/ 	.short	(.L_17 - .L_16)
.L_16:
        /*003c*/ 	.word	0x00000000
        /*0040*/ 	.short	0x0016
        /*0042*/ 	.short	0x0080
        /*0044*/ 	.byte	0x00, 0xf5, 0x21, 0x00


	//----- nvinfo : EIATTR_KPARAM_INFO
	.align		4
.L_17:
        /*0048*/ 	.byte	0x04, 0x17
        /*004a*/ 	.short	(.L_19 - .L_18)
.L_18:
        /*004c*/ 	.word	0x00000000
        /*0050*/ 	.short	0x0015
        /*0052*/ 	.short	0x0078
        /*0054*/ 	.byte	0x00, 0xf5, 0x21, 0x00


	//----- nvinfo : EIATTR_KPARAM_INFO
	.align		4
.L_19:
        /*0058*/ 	.byte	0x04, 0x17
        /*005a*/ 	.short	(.L_21 - .L_20)
.L_20:
        /*005c*/ 	.word	0x00000000
        /*0060*/ 	.short	0x0014
        /*0062*/ 	.short	0x0070
        /*0064*/ 	.byte	0x00, 0xf5, 0x21, 0x00


	//----- nvinfo : EIATTR_KPARAM_INFO
	.align		4
.L_21:
        /*0068*/ 	.byte	0x04, 0x17
        /*006a*/ 	.short	(.L_23 - .L_22)
.L_22:
        /*006c*/ 	.word	0x00000000
        /*0070*/ 	.short	0x0013
        /*0072*/ 	.short	0x0068
        /*0074*/ 	.byte	0x00, 0xf5, 0x21, 0x00


	//----- nvinfo : EIATTR_KPARAM_INFO
	.align		4
.L_23:
        /*0078*/ 	.byte	0x04, 0x17
        /*007a*/ 	.short	(.L_25 - .L_24)
.L_24:
        /*007c*/ 	.word	0x00000000
        /*0080*/ 	.short	0x0012
        /*0082*/ 	.short	0x0060
        /*0084*/ 	.byte	0x00, 0xf5, 0x21, 0x00


	//----- nvinfo : EIATTR_KPARAM_INFO
	.align		4
.L_25:
        /*0088*/ 	.byte	0x04, 0x17
        /*008a*/ 	.short	(.L_27 - .L_26)
.L_26:
        /*008c*/ 	.word	0x00000000
        /*0090*/ 	.short	0x0011
        /*0092*/ 	.short	0x0058
        /*0094*/ 	.byte	0x00, 0xf5, 0x21, 0x00


	//----- nvinfo : EIATTR_KPARAM_INFO
	.align		4
.L_27:
        /*0098*/ 	.byte	0x04, 0x17
        /*009a*/ 	.short	(.L_29 - .L_28)
.L_28:
        /*009c*/ 	.word	0x00000000
        /*00a0*/ 	.short	0x0010
        /*00a2*/ 	.short	0x0050
        /*00a4*/ 	.byte	0x00, 0xf5, 0x21, 0x00


	//----- nvinfo : EIATTR_KPARAM_INFO
	.align		4
.L_29:
        /*00a8*/ 	.byte	0x04, 0x17
        /*00aa*/ 	.short	(.L_31 - .L_30)
.L_30:
        /*00ac*/ 	.word	0x00000000
        /*00b0*/ 	.short	0x000f
        /*00b2*/ 	.short	0x0048
        /*00b4*/ 	.byte	0x00, 0xf5, 0x21, 0x00


	//----- nvinfo : EIATTR_KPARAM_INFO
	.align		4
.L_31:
        /*00b8*/ 	.byte	0x04, 0x17
        /*00ba*/ 	.short	(.L_33 - .L_32)
.L_32:
        /*00bc*/ 	.word	0x00000000
        /*00c0*/ 	.short	0x000e
        /*00c2*/ 	.short	0x0040
        /*00c4*/ 	.byte	0x00, 0xf5, 0x21, 0x00


	//----- nvinfo : EIATTR_KPARAM_INFO
	.align		4
.L_33:
        /*00c8*/ 	.byte	0x04, 0x17
        /*00ca*/ 	.short	(.L_35 - .L_34)
.L_34:
        /*00cc*/ 	.word	0x00000000
        /*00d0*/ 	.short	0x000d
        /*00d2*/ 	.short	0x0038
        /*00d4*/ 	.byte	0x00, 0xf5, 0x21, 0x00


	//----- nvinfo : EIATTR_KPARAM_INFO
	.align		4
.L_35:
        /*00d8*/ 	.byte	0x04, 0x17
        /*00da*/ 	.short	(.L_37 - .L_36)
.L_36:
        /*00dc*/ 	.word	0x00000000
        /*00e0*/ 	.short	0x000c
        /*00e2*/ 	.short	0x0030
        /*00e4*/ 	.byte	0x00, 0xf5, 0x21, 0x00


	//----- nvinfo : EIATTR_KPARAM_INFO
	.align		4
.L_37:
        /*00e8*/ 	.byte	0x04, 0x17
        /*00ea*/ 	.short	(.L_39 - .L_38)
.L_38:
        /*00ec*/ 	.word	0x00000000
        /*00f0*/ 	.short	0x000b
        /*00f2*/ 	.short	0x002c
        /*00f4*/ 	.byte	0x00, 0xf0, 0x11, 0x00


	//----- nvinfo : EIATTR_KPARAM_INFO
	.align		4
.L_39:
        /*00f8*/ 	.byte	0x04, 0x17
        /*00fa*/ 	.short	(.L_41 - .L_40)
.L_40:
        /*00fc*/ 	.word	0x00000000
        /*0100*/ 	.short	0x000a
        /*0102*/ 	.short	0x0028
        /*0104*/ 	.byte	0x00, 0xf0, 0x11, 0x00


	//----- nvinfo : EIATTR_KPARAM_INFO
	.align		4
.L_41:
        /*0108*/ 	.byte	0x04, 0x17
        /*010a*/ 	.short	(.L_43 - .L_42)
.L_42:
        /*010c*/ 	.word	0x00000000
        /*0110*/ 	.short	0x0009
        /*0112*/ 	.short	0x0024
        /*0114*/ 	.byte	0x00, 0xf0, 0x11, 0x00


	//----- nvinfo : EIATTR_KPARAM_INFO
	.align		4
.L_43:
        /*0118*/ 	.byte	0x04, 0x17
        /*011a*/ 	.short	(.L_45 - .L_44)
.L_44:
        /*011c*/ 	.word	0x00000000
        /*0120*/ 	.short	0x0008
        /*0122*/ 	.short	0x0020
        /*0124*/ 	.byte	0x00, 0xf0, 0x11, 0x00


	//----- nvinfo : EIATTR_KPARAM_INFO
	.align		4
.L_45:
        /*0128*/ 	.byte	0x04, 0x17
        /*012a*/ 	.short	(.L_47 - .L_46)
.L_46:
        /*012c*/ 	.word	0x00000000
        /*0130*/ 	.short	0x0007
        /*0132*/ 	.short	0x001c
        /*0134*/ 	.byte	0x00, 0xf0, 0x11, 0x00


	//----- nvinfo : EIATTR_KPARAM_INFO
	.align		4
.L_47:
        /*0138*/ 	.byte	0x04, 0x17
        /*013a*/ 	.short	(.L_49 - .L_48)
.L_48:
        /*013c*/ 	.word	0x00000000
        /*0140*/ 	.short	0x0006
        /*0142*/ 	.short	0x0018
        /*0144*/ 	.byte	0x00, 0xf0, 0x11, 0x00


	//----- nvinfo : EIATTR_KPARAM_INFO
	.align		4
.L_49:
        /*0148*/ 	.byte	0x04, 0x17
        /*014a*/ 	.short	(.L_51 - .L_50)
.L_50:
        /*014c*/ 	.word	0x00000000
        /*0150*/ 	.short	0x0005
        /*0152*/ 	.short	0x0014
        /*0154*/ 	.byte	0x00, 0xf0, 0x11, 0x00


	//----- nvinfo : EIATTR_KPARAM_INFO
	.align		4
.L_51:
        /*0158*/ 	.byte	0x04, 0x17
        /*015a*/ 	.short	(.L_53 - .L_52)
.L_52:
        /*015c*/ 	.word	0x00000000
        /*0160*/ 	.short	0x0004
        /*0162*/ 	.short	0x0010
        /*0164*/ 	.byte	0x00, 0xf0, 0x11, 0x00


	//----- nvinfo : EIATTR_KPARAM_INFO
	.align		4
.L_53:
        /*0168*/ 	.byte	0x04, 0x17
        /*016a*/ 	.short	(.L_55 - .L_54)
.L_54:
        /*016c*/ 	.word	0x00000000
        /*0170*/ 	.short	0x0003
        /*0172*/ 	.short	0x000c
        /*0174*/ 	.byte	0x00, 0xf0, 0x11, 0x00


	//----- nvinfo : EIATTR_KPARAM_INFO
	.align		4
.L_55:
        /*0178*/ 	.byte	0x04, 0x17
        /*017a*/ 	.short	(.L_57 - .L_56)
.L_56:
        /*017c*/ 	.word	0x00000000
        /*0180*/ 	.short	0x0002
        /*0182*/ 	.short	0x0008
        /*0184*/ 	.byte	0x00, 0xf0, 0x11, 0x00


	//----- nvinfo : EIATTR_KPARAM_INFO
	.align		4
.L_57:
        /*0188*/ 	.byte	0x04, 0x17
        /*018a*/ 	.short	(.L_59 - .L_58)
.L_58:
        /*018c*/ 	.word	0x00000000
        /*0190*/ 	.short	0x0001
        /*0192*/ 	.short	0x0004
        /*0194*/ 	.byte	0x00, 0xf0, 0x11, 0x00


	//----- nvinfo : EIATTR_KPARAM_INFO
	.align		4
.L_59:
        /*0198*/ 	.byte	0x04, 0x17
        /*019a*/ 	.short	(.L_61 - .L_60)
.L_60:
        /*019c*/ 	.word	0x00000000
        /*01a0*/ 	.short	0x0000
        /*01a2*/ 	.short	0x0000
        /*01a4*/ 	.byte	0x00, 0xf0, 0x11, 0x00


	//----- nvinfo : EIATTR_SPARSE_MMA_MASK
	.align		4
.L_61:
        /*01a8*/ 	.byte	0x03, 0x50
        /*01aa*/ 	.short	0x0000


	//----- nvinfo : EIATTR_MAXREG_COUNT
	.align		4
        /*01ac*/ 	.byte	0x03, 0x1b
        /*01ae*/ 	.short	0x00ff


	//----- nvinfo : EIATTR_MERCURY_ISA_VERSION
	.align		4
        /*01b0*/ 	.byte	0x03, 0x5f
        /*01b2*/ 	.short	0x0101


	//----- nvinfo : EIATTR_VRC_CTA_INIT_COUNT
	.align		4
        /*01b4*/ 	.byte	0x02, 0x4a
	.zero		1
	.zero		1


	//----- nvinfo : EIATTR_EXIT_INSTR_OFFSETS
	.align		4
        /*01b8*/ 	.byte	0x04, 0x1c
        /*01ba*/ 	.short	(.L_63 - .L_62)


	//   ....[0]....
.L_62:
        /*01bc*/ 	.word	0x000000f0


	//   ....[1]....
        /*01c0*/ 	.word	0x000028f0


	//----- nvinfo : EIATTR_CRS_STACK_SIZE
	.align		4
.L_63:
        /*01c4*/ 	.byte	0x04, 0x1e
        /*01c6*/ 	.short	(.L_65 - .L_64)
.L_64:
        /*01c8*/ 	.word	0x00000000


	//----- nvinfo : EIATTR_CBANK_PARAM_SIZE
	.align		4
.L_65:
        /*01cc*/ 	.byte	0x03, 0x19
        /*01ce*/ 	.short	0x00a0


	//----- nvinfo : EIATTR_PARAM_CBANK
	.align		4
        /*01d0*/ 	.byte	0x04, 0x0a
        /*01d2*/ 	.short	(.L_67 - .L_66)
	.align		4
.L_66:
        /*01d4*/ 	.word	index@(.nv.constant0._Z18sweep_plane_kerneljjjjjjiiijjjPK7cell_idPKdS3_S3_S3_S3_S3_S3_S3_S3_PdS4_S4_S4_)
        /*01d8*/ 	.short	0x0380
        /*01da*/ 	.short	0x00a0


	//----- nvinfo : EIATTR_SW_WAR
	.align		4
.L_67:
        /*01dc*/ 	.byte	0x04, 0x36
        /*01de*/ 	.short	(.L_69 - .L_68)
.L_68:
        /*01e0*/ 	.word	0x00000008
.L_69:


//--------------------- .nv.callgraph             --------------------------
	.section	.nv.callgraph,"",@"SHT_CUDA_CALLGRAPH"
	.align	4
	.sectionentsize	8
	.align		4
        /*0000*/ 	.word	0x00000000
	.align		4
        /*0004*/ 	.word	0xffffffff
	.align		4
        /*0008*/ 	.word	0x00000000
	.align		4
        /*000c*/ 	.word	0xfffffffe
	.align		4
        /*0010*/ 	.word	0x00000000
	.align		4
        /*0014*/ 	.word	0xfffffffd
	.align		4
        /*0018*/ 	.word	0x00000000
	.align		4
        /*001c*/ 	.word	0xfffffffc


//--------------------- .text._Z18sweep_plane_kerneljjjjjjiiijjjPK7cell_idPKdS3_S3_S3_S3_S3_S3_S3_S3_PdS4_S4_S4_ --------------------------
	.section	.text._Z18sweep_plane_kerneljjjjjjiiijjjPK7cell_idPKdS3_S3_S3_S3_S3_S3_S3_S3_PdS4_S4_S4_,"ax",@progbits
	.align	128
        .global         _Z18sweep_plane_kerneljjjjjjiiijjjPK7cell_idPKdS3_S3_S3_S3_S3_S3_S3_S3_PdS4_S4_S4_
        .type           _Z18sweep_plane_kerneljjjjjjiiijjjPK7cell_idPKdS3_S3_S3_S3_S3_S3_S3_S3_PdS4_S4_S4_,@function
        .size           _Z18sweep_plane_kerneljjjjjjiiijjjPK7cell_idPKdS3_S3_S3_S3_S3_S3_S3_S3_PdS4_S4_S4_,(.L_x_29 - _Z18sweep_plane_kerneljjjjjjiiijjjPK7cell_idPKdS3_S3_S3_S3_S3_S3_S3_S3_PdS4_S4_S4_)
        .other          _Z18sweep_plane_kerneljjjjjjiiijjjPK7cell_idPKdS3_S3_S3_S3_S3_S3_S3_S3_PdS4_S4_S4_,@"STO_CUDA_ENTRY STV_DEFAULT"
_Z18sweep_plane_kerneljjjjjjiiijjjPK7cell_idPKdS3_S3_S3_S3_S3_S3_S3_S3_PdS4_S4_S4_:
.text._Z18sweep_plane_kerneljjjjjjiiijjjPK7cell_idPKdS3_S3_S3_S3_S3_S3_S3_S3_PdS4_S4_S4_:
[----:B------:R-:W-:Y:S01]  /*0000*/  LDC R1, c[0x0][0x37c] ;  /* 0x0000df00ff017b82 */ /* 0x000fe20000000800 */
[----:B------:R-:W0:Y:S07]  /*0010*/  S2R R0, SR_TID.Y ;  /* 0x0000000000007919 */ /* 0x000e2e0000002200 */
[----:B------:R-:W1:Y:S01]  /*0020*/  LDC R44, c[0x0][0x360] ;  /* 0x0000d800ff2c7b82 */ /* 0x000e620000000800 */
[----:B------:R-:W2:Y:S01]  /*0030*/  LDCU UR6, c[0x0][0x390] ;  /* 0x00007200ff0677ac */ /* 0x000ea20008000800 */
[----:B------:R-:W1:Y:S01]  /*0040*/  S2R R3, SR_TID.X ;  /* 0x0000000000037919 */ /* 0x000e620000002100 */
[----:B------:R-:W2:Y:S05]  /*0050*/  LDCU UR19, c[0x0][0x38c] ;  /* 0x00007180ff1377ac */ /* 0x000eaa0008000800 */
[----:B------:R-:W0:Y:S01]  /*0060*/  S2UR UR5, SR_CTAID.Y ;  /* 0x00000000000579c3 */ /* 0x000e220000002600 */
[----:B------:R-:W3:Y:S07]  /*0070*/  LDCU UR7, c[0x0][0x3ac] ;  /* 0x00007580ff0777ac */ /* 0x000eee0008000800 */
[----:B------:R-:W0:Y:S01]  /*0080*/  LDC R5, c[0x0][0x364] ;  /* 0x0000d900ff057b82 */ /* 0x000e220000000800 */
[----:B--2---:R-:W-:-:S07]  /*0090*/  UIMAD UR10, UR6, UR19, URZ ;  /* 0x00000013060a72a4 */ /* 0x004fce000f8e02ff */
[----:B------:R-:W1:Y:S01]  /*00a0*/  S2UR UR4, SR_CTAID.X ;  /* 0x00000000000479c3 */ /* 0x000e620000002500 */
[----:B0-----:R-:W-:-:S05]  /*00b0*/  IMAD R5, R5, UR5, R0 ;  /* 0x0000000505057c24 */ /* 0x001fca000f8e0200 */
[----:B---3--:R-:W-:Y:S01]  /*00c0*/  ISETP.GE.U32.AND P0, PT, R5, UR7, PT ;  /* 0x0000000705007c0c */ /* 0x008fe2000bf06070 */
[----:B-1----:R-:W-:-:S05]  /*00d0*/  IMAD R44, R44, UR4, R3 ;  /* 0x000000042c2c7c24 */ /* 0x002fca000f8e0203 */
[----:B------:R-:W-:-:S13]  /*00e0*/  ISETP.GE.U32.OR P0, PT, R44, UR10, P0 ;  /* 0x0000000a2c007c0c */ /* 0x000fda0008706470 */
[----:B------:R-:W-:Y:S05]  /*00f0*/  @P0 EXIT ;  /* 0x000000000000094d */ /* 0x000fea0003800000 */
[----:B------:R-:W0:Y:S01]  /*0100*/  LDC.64 R2, c[0x0][0x3b0] ;  /* 0x0000ec00ff027b82 */ /* 0x000e220000000a00 */
[----:B------:R-:W1:Y:S01]  /*0110*/  LDCU.64 UR20, c[0x0][0x358] ;  /* 0x00006b00ff1477ac */ /* 0x000e620008000a00 */
[----:B------:R-:W2:Y:S01]  /*0120*/  I2F.U32.RP R0, UR19 ;  /* 0x0000001300007d06 */ /* 0x000ea20008209000 */
[----:B------:R-:W3:Y:S05]  /*0130*/  LDCU UR4, c[0x0][0x3a8] ;  /* 0x00007500ff0477ac */ /* 0x000eea0008000800 */
[----:B------:R-:W4:Y:S01]  /*0140*/  LDC R11, c[0x0][0x39c] ;  /* 0x0000e700ff0b7b82 */ /* 0x000f220000000800 */
[----:B------:R-:W3:Y:S07]  /*0150*/  LDCU.64 UR8, c[0x0][0x380] ;  /* 0x00007000ff0877ac */ /* 0x000eee0008000a00 */
[----:B------:R-:W3:Y:S01]  /*0160*/  LDC R12, c[0x0][0x3a0] ;  /* 0x0000e800ff0c7b82 */ /* 0x000ee20000000800 */
[----:B0-----:R-:W-:-:S07]  /*0170*/  IMAD.WIDE.U32 R2, R5, 0xc, R2 ;  /* 0x0000000c05027825 */ /* 0x001fce00078e0002 */
[----:B------:R-:W0:Y:S01]  /*0180*/  LDC R9, c[0x0][0x398] ;  /* 0x0000e600ff097b82 */ /* 0x000e220000000800 */
[----:B-1----:R-:W3:Y:S04]  /*0190*/  LDG.E.CONSTANT R6, desc[UR20][R2.64+0x4] ;  /* 0x0000041402067981 */ /* 0x002ee8000c1e9900 */
[----:B------:R-:W3:Y:S04]  /*01a0*/  LDG.E.CONSTANT R8, desc[UR20][R2.64+0x8] ;  /* 0x0000081402087981 */ /* 0x000ee8000c1e9900 */
[----:B------:R1:W3:Y:S01]  /*01b0*/  LDG.E.CONSTANT R10, desc[UR20][R2.64] ;  /* 0x00000014020a7981 */ /* 0x0002e2000c1e9900 */
[----:B--2---:R-:W2:Y:S02]  /*01c0*/  MUFU.RCP R0, R0 ;  /* 0x0000000000007308 */ /* 0x004ea40000001000 */
[----:B--2---:R-:W-:-:S06]  /*01d0*/  VIADD R4, R0, 0xffffffe ;  /* 0x0ffffffe00047836 */ /* 0x004fcc0000000000 */
[----:B------:R2:W1:Y:S01]  /*01e0*/  F2I.FTZ.U32.TRUNC.NTZ R5, R4 ;  /* 0x0000000400057305 */ /* 0x000462000021f000 */
[----:B----4-:R-:W-:Y:S01]  /*01f0*/  ISETP.GE.AND P2, PT, R11, 0x1, PT ;  /* 0x000000010b00780c */ /* 0x010fe20003f46270 */
[----:B--2---:R-:W-:Y:S02]  /*0200*/  IMAD.MOV.U32 R4, RZ, RZ, RZ ;  /* 0x000000ffff047224 */ /* 0x004fe400078e00ff */
[----:B-1----:R-:W-:-:S04]  /*0210*/  IMAD.MOV R7, RZ, RZ, -R5 ;  /* 0x000000ffff077224 */ /* 0x002fc800078e0a05 */
[----:B------:R-:W-:-:S04]  /*0220*/  IMAD R7, R7, UR19, RZ ;  /* 0x0000001307077c24 */ /* 0x000fc8000f8e02ff */
[----:B------:R-:W-:Y:S01]  /*0230*/  IMAD.HI.U32 R5, R5, R7, R4 ;  /* 0x0000000705057227 */ /* 0x000fe200078e0004 */
[----:B---3--:R-:W-:-:S05]  /*0240*/  ISETP.GE.AND P4, PT, R12, 0x1, PT ;  /* 0x000000010c00780c */ /* 0x008fca0003f86270 */
[----:B------:R-:W-:Y:S01]  /*0250*/  IMAD.HI.U32 R7, R5, R44, RZ ;  /* 0x0000002c05077227 */ /* 0x000fe200078e00ff */
[----:B0-----:R-:W-:Y:S02]  /*0260*/  ISETP.GE.AND P3, PT, R9, 0x1, PT ;  /* 0x000000010900780c */ /* 0x001fe40003f66270 */
[----:B------:R-:W0:Y:S01]  /*0270*/  @!P2 LDC R9, c[0x0][0x384] ;  /* 0x0000e100ff09ab82 */ /* 0x000e220000000800 */
[----:B------:R-:W-:-:S04]  /*0280*/  IMAD.MOV R3, RZ, RZ, -R7 ;  /* 0x000000ffff037224 */ /* 0x000fc800078e0a07 */
[----:B------:R-:W-:-:S03]  /*0290*/  IMAD R0, R3, UR19, R44 ;  /* 0x0000001303007c24 */ /* 0x000fc6000f8e022c */
[----:B------:R-:W1:Y:S02]  /*02a0*/  @!P4 LDC R11, c[0x0][0x388] ;  /* 0x0000e200ff0bcb82 */ /* 0x000e640000000800 */
[----:B------:R-:W-:-:S06]  /*02b0*/  ISETP.GE.U32.AND P0, PT, R0, UR19, PT ;  /* 0x0000001300007c0c */ /* 0x000fcc000bf06070 */
[----:B------:R-:W2:Y:S07]  /*02c0*/  @!P3 LDC R5, c[0x0][0x380] ;  /* 0x0000e000ff05bb82 */ /* 0x000eae0000000800 */
[----:B------:R-:W-:-:S05]  /*02d0*/  @P0 VIADD R0, R0, -UR19 ;  /* 0x8000001300000c36 */ /* 0x000fca0008000000 */
[----:B------:R-:W-:Y:S01]  /*02e0*/  ISETP.GE.U32.AND P1, PT, R0, UR19, PT ;  /* 0x0000001300007c0c */ /* 0x000fe2000bf26070 */
[----:B------:R-:W-:-:S12]  /*02f0*/  @P0 VIADD R7, R7, 0x1 ;  /* 0x0000000107070836 */ /* 0x000fd80000000000 */
[----:B------:R-:W-:Y:S01]  /*0300*/  @P1 VIADD R7, R7, 0x1 ;  /* 0x0000000107071836 */ /* 0x000fe20000000000 */
[----:B------:R-:W-:Y:S01]  /*0310*/  @!P2 LOP3.LUT R2, RZ, R6, RZ, 0x33, !PT ;  /* 0x00000006ff02a212 */ /* 0x000fe200078e33ff */
[----:B------:R-:W-:Y:S01]  /*0320*/  @P2 IMAD.MOV.U32 R3, RZ, RZ, R6 ;  /* 0x000000ffff032224 */ /* 0x000fe200078e0006 */
[----:B------:R-:W-:-:S03]  /*0330*/  IADD3 R8, PT, PT, R8, UR4, RZ ;  /* 0x0000000408087c10 */ /* 0x000fc6000fffe0ff */
[----:B0-----:R-:W-:Y:S01]  /*0340*/  @!P2 IMAD.IADD R3, R2, 0x1, R9 ;  /* 0x000000010203a824 */ /* 0x001fe200078e0209 */
[----:B------:R-:W-:Y:S01]  /*0350*/  ISETP.NE.U32.AND P2, PT, RZ, UR19, PT ;  /* 0x00000013ff007c0c */ /* 0x000fe2000bf45070 */
[----:B------:R-:W0:Y:S01]  /*0360*/  LDCU UR4, c[0x0][0x394] ;  /* 0x00007280ff0477ac */ /* 0x000e220008000800 */
[----:B------:R-:W-:Y:S01]  /*0370*/  @!P4 LOP3.LUT R4, RZ, R8, RZ, 0x33, !PT ;  /* 0x00000008ff04c212 */ /* 0x000fe200078e33ff */
[----:B------:R-:W-:Y:S02]  /*0380*/  @P4 IMAD.MOV.U32 R6, RZ, RZ, R8 ;  /* 0x000000ffff064224 */ /* 0x000fe400078e0008 */
[----:B------:R-:W3:Y:S01]  /*0390*/  LDC.64 R8, c[0x0][0x3b8] ;  /* 0x0000ee00ff087b82 */ /* 0x000ee20000000a00 */
[----:B------:R-:W-:Y:S02]  /*03a0*/  @!P3 LOP3.LUT R0, RZ, R10, RZ, 0x33, !PT ;  /* 0x0000000aff00b212 */ /* 0x000fe400078e33ff */
[----:B-1----:R-:W-:Y:S01]  /*03b0*/  @!P4 IADD3 R6, PT, PT, R4, R11, RZ ;  /* 0x0000000b0406c210 */ /* 0x002fe20007ffe0ff */
[----:B------:R-:W-:-:S02]  /*03c0*/  @P3 IMAD.MOV.U32 R4, RZ, RZ, R10 ;  /* 0x000000ffff043224 */ /* 0x000fc400078e000a */
[----:B--2---:R-:W-:Y:S02]  /*03d0*/  @!P3 IMAD.IADD R4, R0, 0x1, R5 ;  /* 0x000000010004b824 */ /* 0x004fe400078e0205 */
[----:B------:R-:W-:Y:S01]  /*03e0*/  IMAD R5, R6, UR9, R3 ;  /* 0x0000000906057c24 */ /* 0x000fe2000f8e0203 */
[----:B------:R-:W-:-:S03]  /*03f0*/  @!P2 LOP3.LUT R7, RZ, UR19, RZ, 0x33, !PT ;  /* 0x00000013ff07ac12 */ /* 0x000fc6000f8e33ff */
[----:B------:R-:W-:-:S04]  /*0400*/  IMAD R0, R5, UR8, R4 ;  /* 0x0000000805007c24 */ /* 0x000fc8000f8e0204 */
[----:B------:R-:W-:-:S04]  /*0410*/  IMAD R0, R0, UR6, R7 ;  /* 0x0000000600007c24 */ /* 0x000fc8000f8e0207 */
[----:B0-----:R-:W-:-:S04]  /*0420*/  IMAD R0, R0, UR4, RZ ;  /* 0x0000000400007c24 */ /* 0x001fc8000f8e02ff */
[----:B---3--:R-:W-:-:S06]  /*0430*/  IMAD.WIDE.U32 R42, R0, 0x8, R8 ;  /* 0x00000008002a7825 */ /* 0x008fcc00078e0008 */
[----:B------:R-:W5:Y:S01]  /*0440*/  LDG.E.64.CONSTANT R42, desc[UR20][R42.64] ;  /* 0x000000142a2a7981 */ /* 0x000f62000c1e9b00 */
[----:B------:R-:W-:Y:S01]  /*0450*/  UISETP.GE.U32.AND UP0, UPT, UR4, 0x2, UPT ;  /* 0x000000020400788c */ /* 0x000fe2000bf06070 */
[----:B------:R-:W-:-:S05]  /*0460*/  IADD3 R11, PT, PT, -R7, RZ, RZ ;  /* 0x000000ff070b7210 */ /* 0x000fca0007ffe1ff */
[----:B------:R-:W-:-:S03]  /*0470*/  IMAD R44, R11, UR19, R44 ;  /* 0x000000130b2c7c24 */ /* 0x000fc6000f8e022c */
[----:B------:R-:W-:Y:S05]  /*0480*/  BRA.U !UP0, `(.L_x_0) ;  /* 0x0000000d08107547 */ /* 0x000fea000b800000 */
[----:B------:R-:W0:Y:S01]  /*0490*/  LDC R2, c[0x0][0x3a4] ;  /* 0x0000e900ff027b82 */ /* 0x000e220000000800 */
[----:B------:R-:W-:Y:S01]  /*04a0*/  UIMAD UR5, UR19, UR4, URZ ;  /* 0x00000004130572a4 */ /* 0x000fe2000f8e02ff */
[----:B------:R-:W-:-:S05]  /*04b0*/  IMAD.MOV.U32 R13, RZ, RZ, 0x1 ;  /* 0x00000001ff0d7424 */ /* 0x000fca00078e00ff */
[----:B0-----:R-:W-:Y:S01]  /*04c0*/  IMAD R45, R2, UR5, RZ ;  /* 0x00000005022d7c24 */ /* 0x001fe2000f8e02ff */
[----:B------:R-:W-:Y:S02]  /*04d0*/  UIADD3 UR5, UPT, UPT, UR4, -0x2, URZ ;  /* 0xfffffffe04057890 */ /* 0x000fe4000fffe0ff */
[----:B------:R-:W-:Y:S02]  /*04e0*/  UIADD3 UR4, UPT, UPT, UR4, -0x1, URZ ;  /* 0xffffffff04047890 */ /* 0x000fe4000fffe0ff */
[----:B------:R-:W-:Y:S01]  /*04f0*/  UISETP.GE.U32.AND UP0, UPT, UR5, 0x7, UPT ;  /* 0x000000070500788c */ /* 0x000fe2000bf06070 */
[----:B------:R-:W-:-:S05]  /*0500*/  IADD3 R45, P0, PT, R45, R44, RZ ;  /* 0x0000002c2d2d7210 */ /* 0x000fca0007f1e0ff */
[----:B------:R-:W-:-:S03]  /*0510*/  IMAD.X R46, RZ, RZ, RZ, P0 ;  /* 0x000000ffff2e7224 */ /* 0x000fc600000e06ff */
[----:B------:R-:W-:Y:S05]  /*0520*/  BRA.U !UP0, `(.L_x_1) ;  /* 0x0000000508907547 */ /* 0x000fea000b800000 */
[----:B------:R-:W-:Y:S01]  /*0530*/  USHF.L.U32 UR6, UR19, 0x3, URZ ;  /* 0x0000000313067899 */ /* 0x000fe200080006ff */
[----:B------:R-:W-:Y:S01]  /*0540*/  IMAD.MOV.U32 R2, RZ, RZ, RZ ;  /* 0x000000ffff027224 */ /* 0x000fe200078e00ff */
[----:B------:R-:W-:Y:S02]  /*0550*/  ULOP3.LUT UR5, UR4, 0xfffffff8, URZ, 0xc0, !UPT ;  /* 0xfffffff804057892 */ /* 0x000fe4000f8ec0ff */
[----:B------:R-:W-:Y:S02]  /*0560*/  USHF.L.U32 UR12, UR19, 0x1, URZ ;  /* 0x00000001130c7899 */ /* 0x000fe400080006ff */
[----:B------:R-:W-:Y:S01]  /*0570*/  UIMAD UR13, UR19, 0x3, URZ ;  /* 0x00000003130d78a4 */ /* 0x000fe2000f8e02ff */
[----:B------:R-:W0:Y:S01]  /*0580*/  LDCU UR11, c[0x0][0x38c] ;  /* 0x00007180ff0b77ac */ /* 0x000e220008000800 */
[----:B------:R-:W1:Y:S01]  /*0590*/  LDCU.64 UR22, c[0x0][0x3c0] ;  /* 0x00007800ff1677ac */ /* 0x000e620008000a00 */
[----:B------:R-:W-:Y:S02]  /*05a0*/  USHF.L.U32 UR14, UR19, 0x2, URZ ;  /* 0x00000002130e7899 */ /* 0x000fe400080006ff */
[----:B------:R-:W-:-:S02]  /*05b0*/  UIMAD UR15, UR19, 0x5, URZ ;  /* 0x00000005130f78a4 */ /* 0x000fc4000f8e02ff */
[----:B------:R-:W-:Y:S02]  /*05c0*/  UIMAD UR16, UR19, 0x6, URZ ;  /* 0x00000006131078a4 */ /* 0x000fe4000f8e02ff */
[----:B------:R-:W-:Y:S02]  /*05d0*/  UIMAD UR17, UR19, 0x7, URZ ;  /* 0x00000007131178a4 */ /* 0x000fe4000f8e02ff */
[----:B------:R-:W-:Y:S01]  /*05e0*/  UIADD3 UR5, UPT, UPT, -UR5, URZ, URZ ;  /* 0x000000ff05057290 */ /* 0x000fe2000fffe1ff */
[----:B------:R-:W-:Y:S01]  /*05f0*/  UMOV UR18, 0x1 ;  /* 0x0000000100127882 */ /* 0x000fe20000000000 */
[----:B------:R-:W-:-:S10]  /*0600*/  UMOV UR7, UR6 ;  /* 0x0000000600077c82 */ /* 0x000fd40008000000 */
.L_x_2:
[C---:B0-----:R-:W-:Y:S02]  /*0610*/  IADD3 R10, P0, PT, R45.reuse, UR11, RZ ;  /* 0x0000000b2d0a7c10 */ /* 0x041fe4000ff1e0ff */
[----:B------:R-:W-:Y:S02]  /*0620*/  IADD3 R41, PT, PT, R0, UR18, RZ ;  /* 0x0000001200297c10 */ /* 0x000fe4000fffe0ff */
[----:B------:R-:W-:Y:S01]  /*0630*/  IADD3 R14, P1, PT, R45, UR12, RZ ;  /* 0x0000000c2d0e7c10 */ /* 0x000fe2000ff3e0ff */
[----:B------:R-:W-:Y:S01]  /*0640*/  IMAD.X R11, RZ, RZ, R46, P0 ;  /* 0x000000ffff0b7224 */ /* 0x000fe200000e062e */
[C---:B-1----:R-:W-:Y:S01]  /*0650*/  LEA R36, P0, R10.reuse, UR22, 0x3 ;  /* 0x000000160a247c11 */ /* 0x042fe2000f8018ff */
[----:B------:R-:W-:Y:S01]  /*0660*/  IMAD.WIDE.U32 R38, R41, 0x8, R8 ;  /* 0x0000000829267825 */ /* 0x000fe200078e0008 */
[----:B------:R-:W-:Y:S02]  /*0670*/  IADD3 R12, P2, PT, R45, UR13, RZ ;  /* 0x0000000d2d0c7c10 */ /* 0x000fe4000ff5e0ff */
[----:B------:R-:W-:Y:S01]  /*0680*/  LEA.HI.X R37, R10, UR23, R11, 0x3, P0 ;  /* 0x000000170a257c11 */ /* 0x000fe200080f1c0b */
[--C-:B------:R-:W-:Y:S01]  /*0690*/  IMAD.X R15, RZ, RZ, R46.reuse, P1 ;  /* 0x000000ffff0f7224 */ /* 0x100fe200008e062e */
[C---:B------:R-:W-:Y:S01]  /*06a0*/  LEA R32, P0, R14.reuse, UR22, 0x3 ;  /* 0x000000160e207c11 */ /* 0x040fe2000f8018ff */
[----:B------:R-:W-:Y:S01]  /*06b0*/  VIADD R35, R41, 0x1 ;  /* 0x0000000129237836 */ /* 0x000fe20000000000 */
[----:B------:R-:W2:Y:S01]  /*06c0*/  LDG.E.64.CONSTANT R38, desc[UR20][R38.64] ;  /* 0x0000001426267981 */ /* 0x000ea2000c1e9b00 */
[----:B------:R-:W-:Y:S01]  /*06d0*/  IMAD.X R13, RZ, RZ, R46, P2 ;  /* 0x000000ffff0d7224 */ /* 0x000fe200010e062e */
[----:B------:R-:W-:-:S02]  /*06e0*/  LEA.HI.X R33, R14, UR23, R15, 0x3, P0 ;  /* 0x000000170e217c11 */ /* 0x000fc400080f1c0f */
[----:B------:R-:W2:Y:S01]  /*06f0*/  LDG.E.64.CONSTANT R36, desc[UR20][R36.64] ;  /* 0x0000001424247981 */ /* 0x000ea2000c1e9b00 */
[--C-:B------:R-:W-:Y:S01]  /*0700*/  IMAD.WIDE.U32 R34, R35, 0x8, R8.reuse ;  /* 0x0000000823227825 */ /* 0x100fe200078e0008 */
[----:B------:R-:W-:Y:S02]  /*0710*/  IADD3 R31, PT, PT, R41, 0x2, RZ ;  /* 0x00000002291f7810 */ /* 0x000fe40007ffe0ff */
[C---:B------:R-:W-:Y:S01]  /*0720*/  LEA R28, P1, R12.reuse, UR22, 0x3 ;  /* 0x000000160c1c7c11 */ /* 0x040fe2000f8218ff */
[----:B------:R-:W3:Y:S01]  /*0730*/  LDG.E.64.CONSTANT R32, desc[UR20][R32.64] ;  /* 0x0000001420207981 */ /* 0x000ee2000c1e9b00 */
[----:B------:R-:W-:Y:S01]  /*0740*/  IADD3 R10, P3, PT, R45, UR14, RZ ;  /* 0x0000000e2d0a7c10 */ /* 0x000fe2000ff7e0ff */
[----:B------:R-:W-:Y:S02]  /*0750*/  IMAD.WIDE.U32 R30, R31, 0x8, R8 ;  /* 0x000000081f1e7825 */ /* 0x000fe400078e0008 */
[----:B------:R-:W3:Y:S01]  /*0760*/  LDG.E.64.CONSTANT R34, desc[UR20][R34.64] ;  /* 0x0000001422227981 */ /* 0x000ee2000c1e9b00 */
[----:B------:R-:W-:Y:S01]  /*0770*/  LEA.HI.X R29, R12, UR23, R13, 0x3, P1 ;  /* 0x000000170c1d7c11 */ /* 0x000fe200088f1c0d */
[----:B------:R-:W-:Y:S01]  /*0780*/  IMAD.X R11, RZ, RZ, R46, P3 ;  /* 0x000000ffff0b7224 */ /* 0x000fe200018e062e */
[C---:B------:R-:W-:Y:S01]  /*0790*/  LEA R24, P2, R10.reuse, UR22, 0x3 ;  /* 0x000000160a187c11 */ /* 0x040fe2000f8418ff */
[----:B------:R-:W-:Y:S01]  /*07a0*/  VIADD R27, R41, 0x3 ;  /* 0x00000003291b7836 */ /* 0x000fe20000000000 */
[----:B------:R-:W-:Y:S01]  /*07b0*/  IADD3 R12, P0, PT, R45, UR15, RZ ;  /* 0x0000000f2d0c7c10 */ /* 0x000fe2000ff1e0ff */
[----:B------:R-:W4:Y:S01]  /*07c0*/  LDG.E.64.CONSTANT R30, desc[UR20][R30.64] ;  /* 0x000000141e1e7981 */ /* 0x000f22000c1e9b00 */
[----:B------:R-:W-:Y:S01]  /*07d0*/  LEA.HI.X R25, R10, UR23, R11, 0x3, P2 ;  /* 0x000000170a197c11 */ /* 0x000fe200090f1c0b */
[----:B------:R-:W-:-:S02]  /*07e0*/  IMAD.WIDE.U32 R26, R27, 0x8, R8 ;  /* 0x000000081b1a7825 */ /* 0x000fc400078e0008 */
[----:B------:R-:W4:Y:S01]  /*07f0*/  LDG.E.64.CONSTANT R28, desc[UR20][R28.64] ;  /* 0x000000141c1c7981 */ /* 0x000f22000c1e9b00 */
[----:B------:R-:W-:Y:S01]  /*0800*/  IADD3 R10, P1, PT, R45, UR16, RZ ;  /* 0x000000102d0a7c10 */ /* 0x000fe2000ff3e0ff */
[--C-:B------:R-:W-:Y:S01]  /*0810*/  IMAD.X R13, RZ, RZ, R46.reuse, P0 ;  /* 0x000000ffff0d7224 */ /* 0x100fe200000e062e */
[C---:B------:R-:W-:Y:S01]  /*0820*/  LEA R20, P0, R12.reuse, UR22, 0x3 ;  /* 0x000000160c147c11 */ /* 0x040fe2000f8018ff */
[----:B------:R-:W-:Y:S01]  /*0830*/  VIADD R23, R41, 0x4 ;  /* 0x0000000429177836 */ /* 0x000fe20000000000 */
[----:B------:R-:W4:Y:S01]  /*0840*/  LDG.E.64.CONSTANT R26, desc[UR20][R26.64] ;  /* 0x000000141a1a7981 */ /* 0x000f22000c1e9b00 */
[----:B------:R-:W-:Y:S01]  /*0850*/  IMAD.X R11, RZ, RZ, R46, P1 ;  /* 0x000000ffff0b7224 */ /* 0x000fe200008e062e */
[----:B------:R-:W-:Y:S02]  /*0860*/  LEA.HI.X R21, R12, UR23, R13, 0x3, P0 ;  /* 0x000000170c157c11 */ /* 0x000fe400080f1c0d */
[----:B------:R-:W4:Y:S01]  /*0870*/  LDG.E.64.CONSTANT R24, desc[UR20][R24.64] ;  /* 0x0000001418187981 */ /* 0x000f22000c1e9b00 */
[----:B------:R-:W-:Y:S01]  /*0880*/  IMAD.WIDE.U32 R22, R23, 0x8, R8 ;  /* 0x0000000817167825 */ /* 0x000fe200078e0008 */
[----:B------:R-:W-:-:S02]  /*0890*/  LEA R16, P1, R10, UR22, 0x3 ;  /* 0x000000160a107c11 */ /* 0x000fc4000f8218ff */
[----:B------:R-:W-:Y:S01]  /*08a0*/  IADD3 R19, PT, PT, R41, 0x5, RZ ;  /* 0x0000000529137810 */ /* 0x000fe20007ffe0ff */
[----:B------:R-:W4:Y:S01]  /*08b0*/  LDG.E.64.CONSTANT R20, desc[UR20][R20.64] ;  /* 0x0000001414147981 */ /* 0x000f22000c1e9b00 */
[----:B------:R-:W-:Y:S02]  /*08c0*/  LEA.HI.X R17, R10, UR23, R11, 0x3, P1 ;  /* 0x000000170a117c11 */ /* 0x000fe400088f1c0b */
[----:B------:R-:W-:Y:S01]  /*08d0*/  IADD3 R10, P0, PT, R45, UR17, RZ ;  /* 0x000000112d0a7c10 */ /* 0x000fe2000ff1e0ff */
[----:B------:R-:W4:Y:S01]  /*08e0*/  LDG.E.64.CONSTANT R22, desc[UR20][R22.64] ;  /* 0x0000001416167981 */ /* 0x000f22000c1e9b00 */
[----:B------:R-:W-:Y:S01]  /*08f0*/  IMAD.WIDE.U32 R18, R19, 0x8, R8 ;  /* 0x0000000813127825 */ /* 0x000fe200078e0008 */
[----:B------:R-:W-:Y:S02]  /*0900*/  IADD3 R11, P1, PT, R45, UR7, RZ ;  /* 0x000000072d0b7c10 */ /* 0x000fe4000ff3e0ff */
[----:B------:R-:W4:Y:S01]  /*0910*/  LDG.E.64.CONSTANT R16, desc[UR20][R16.64] ;  /* 0x0000001410107981 */ /* 0x000f22000c1e9b00 */
[----:B------:R-:W-:Y:S01]  /*0920*/  IMAD.X R13, RZ, RZ, R46, P0 ;  /* 0x000000ffff0d7224 */ /* 0x000fe200000e062e */
[C---:B------:R-:W-:Y:S01]  /*0930*/  LEA R12, P0, R10.reuse, UR22, 0x3 ;  /* 0x000000160a0c7c11 */ /* 0x040fe2000f8018ff */
[----:B------:R-:W-:Y:S01]  /*0940*/  VIADD R15, R41, 0x6 ;  /* 0x00000006290f7836 */ /* 0x000fe20000000000 */
[----:B------:R-:W4:Y:S02]  /*0950*/  LDG.E.64.CONSTANT R18, desc[UR20][R18.64] ;  /* 0x0000001412127981 */ /* 0x000f24000c1e9b00 */
[----:B------:R-:W-:Y:S01]  /*0960*/  LEA.HI.X R13, R10, UR23, R13, 0x3, P0 ;  /* 0x000000170a0d7c11 */ /* 0x000fe200080f1c0d */
[----:B------:R-:W-:Y:S01]  /*0970*/  IMAD.WIDE.U32 R14, R15, 0x8, R8 ;  /* 0x000000080f0e7825 */ /* 0x000fe200078e0008 */
[----:B------:R-:W-:-:S03]  /*0980*/  LEA R10, P0, R11, UR22, 0x3 ;  /* 0x000000160b0a7c11 */ /* 0x000fc6000f8018ff */
[----:B------:R-:W-:Y:S01]  /*0990*/  IMAD.X R40, RZ, RZ, R46, P1 ;  /* 0x000000ffff287224 */ /* 0x000fe200008e062e */
[----:B------:R-:W4:Y:S01]  /*09a0*/  LDG.E.64.CONSTANT R12, desc[UR20][R12.64] ;  /* 0x000000140c0c7981 */ /* 0x000f22000c1e9b00 */
[----:B------:R-:W-:-:S03]  /*09b0*/  VIADD R41, R41, 0x7 ;  /* 0x0000000729297836 */ /* 0x000fc60000000000 */
[----:B------:R-:W4:Y:S01]  /*09c0*/  LDG.E.64.CONSTANT R14, desc[UR20][R14.64] ;  /* 0x000000140e0e7981 */ /* 0x000f22000c1e9b00 */
[----:B------:R-:W-:Y:S01]  /*09d0*/  LEA.HI.X R11, R11, UR23, R40, 0x3, P0 ;  /* 0x000000170b0b7c11 */ /* 0x000fe200080f1c28 */
[----:B------:R-:W-:-:S05]  /*09e0*/  IMAD.WIDE.U32 R40, R41, 0x8, R8 ;  /* 0x0000000829287825 */ /* 0x000fca00078e0008 */
[----:B------:R-:W4:Y:S04]  /*09f0*/  LDG.E.64.CONSTANT R10, desc[UR20][R10.64] ;  /* 0x000000140a0a7981 */ /* 0x000f28000c1e9b00 */
[----:B------:R-:W4:Y:S01]  /*0a00*/  LDG.E.64.CONSTANT R40, desc[UR20][R40.64] ;  /* 0x0000001428287981 */ /* 0x000f22000c1e9b00 */
[----:B------:R-:W-:-:S04]  /*0a10*/  UIADD3 UR5, UPT, UPT, UR5, 0x8, URZ ;  /* 0x0000000805057890 */ /* 0x000fc8000fffe0ff */
[----:B------:R-:W-:Y:S01]  /*0a20*/  UISETP.NE.AND UP0, UPT, UR5, URZ, UPT ;  /* 0x000000ff0500728c */ /* 0x000fe2000bf05270 */
[----:B------:R-:W-:Y:S01]  /*0a30*/  IADD3 R2, PT, PT, R2, 0x8, RZ ;  /* 0x0000000802027810 */ /* 0x000fe20007ffe0ff */
[----:B------:R-:W-:Y:S02]  /*0a40*/  UIADD3 UR18, UPT, UPT, UR18, 0x8, URZ ;  /* 0x0000000812127890 */ /* 0x000fe4000fffe0ff */
[----:B------:R-:W-:Y:S02]  /*0a50*/  UIADD3 UR12, UPT, UPT, UR6, UR12, URZ ;  /* 0x0000000c060c7290 */ /* 0x000fe4000fffe0ff */
[----:B------:R-:W-:Y:S02]  /*0a60*/  UIADD3 UR13, UPT, UPT, UR6, UR13, URZ ;  /* 0x0000000d060d7290 */ /* 0x000fe4000fffe0ff */
[----:B------:R-:W-:Y:S02]  /*0a70*/  UIADD3 UR14, UPT, UPT, UR6, UR14, URZ ;  /* 0x0000000e060e7290 */ /* 0x000fe4000fffe0ff */
[----:B------:R-:W-:-:S02]  /*0a80*/  UIADD3 UR15, UPT, UPT, UR6, UR15, URZ ;  /* 0x0000000f060f7290 */ /* 0x000fc4000fffe0ff */
[----:B------:R-:W-:Y:S02]  /*0a90*/  UIADD3 UR16, UPT, UPT, UR6, UR16, URZ ;  /* 0x0000001006107290 */ /* 0x000fe4000fffe0ff */
[----:B------:R-:W-:Y:S02]  /*0aa0*/  UIADD3 UR17, UPT, UPT, UR6, UR17, URZ ;  /* 0x0000001106117290 */ /* 0x000fe4000fffe0ff */
[----:B------:R-:W-:Y:S02]  /*0ab0*/  UIADD3 UR11, UPT, UPT, UR6, UR11, URZ ;  /* 0x0000000b060b7290 */ /* 0x000fe4000fffe0ff */
[----:B------:R-:W-:Y:S01]  /*0ac0*/  UIADD3 UR7, UPT, UPT, UR6, UR7, URZ ;  /* 0x0000000706077290 */ /* 0x000fe2000fffe0ff */
[----:B--2--5:R-:W-:-:S08]  /*0ad0*/  DFMA R36, R36, R38, R42 ;  /* 0x000000262424722b */ /* 0x024fd0000000002a */
[----:B---3--:R-:W-:-:S08]  /*0ae0*/  DFMA R32, R32, R34, R36 ;  /* 0x000000222020722b */ /* 0x008fd00000000024 */
[----:B----4-:R-:W-:-:S08]  /*0af0*/  DFMA R28, R28, R30, R32 ;  /* 0x0000001e1c1c722b */ /* 0x010fd00000000020 */
[----:B------:R-:W-:-:S08]  /*0b00*/  DFMA R24, R24, R26, R28 ;  /* 0x0000001a1818722b */ /* 0x000fd0000000001c */
[----:B------:R-:W-:-:S08]  /*0b10*/  DFMA R20, R20, R22, R24 ;  /* 0x000000161414722b */ /* 0x000fd00000000018 */
[----:B------:R-:W-:-:S08]  /*0b20*/  DFMA R16, R16, R18, R20 ;  /* 0x000000121010722b */ /* 0x000fd00000000014 */
[----:B------:R-:W-:-:S08]  /*0b30*/  DFMA R12, R12, R14, R16 ;  /* 0x0000000e0c0c722b */ /* 0x000fd00000000010 */
[----:B------:R-:W-:Y:S01]  /*0b40*/  DFMA R42, R10, R40, R12 ;  /* 0x000000280a2a722b */ /* 0x000fe2000000000c */
[----:B------:R-:W-:Y:S10]  /*0b50*/  BRA.U UP0, `(.L_x_2) ;  /* 0xfffffff900ac7547 */ /* 0x000ff4000b83ffff */
[----:B------:R-:W-:-:S07]  /*0b60*/  VIADD R13, R2, 0x1 ;  /* 0x00000001020d7836 */ /* 0x000fce0000000000 */
.L_x_1:
[----:B------:R-:W-:-:S09]  /*0b70*/  ULOP3.LUT UP0, UR5, UR4, 0x7, URZ, 0xc0, !UPT ;  /* 0x0000000704057892 */ /* 0x000fd2000f80c0ff */
[----:B------:R-:W-:Y:S05]  /*0b80*/  BRA.U !UP0, `(.L_x_0) ;  /* 0x0000000508507547 */ /* 0x000fea000b800000 */
[----:B------:R-:W-:Y:S02]  /*0b90*/  UISETP.GE.U32.AND UP0, UPT, UR5, 0x4, UPT ;  /* 0x000000040500788c */ /* 0x000fe4000bf06070 */
[----:B------:R-:W-:-:S07]  /*0ba0*/  ULOP3.LUT UP1, UR6, UR4, 0x3, URZ, 0xc0, !UPT ;  /* 0x0000000304067892 */ /* 0x000fce000f82c0ff */
[----:B------:R-:W-:Y:S05]  /*0bb0*/  BRA.U !UP0, `(.L_x_3) ;  /* 0x0000000108a87547 */ /* 0x000fea000b800000 */
[----:B------:R-:W0:Y:S01]  /*0bc0*/  LDCU.64 UR12, c[0x0][0x3c0] ;  /* 0x00007800ff0c77ac */ /* 0x000e220008000a00 */
[----:B------:R-:W-:Y:S02]  /*0bd0*/  IMAD R2, R13, UR19, RZ ;  /* 0x000000130d027c24 */ /* 0x000fe4000f8e02ff */
[----:B------:R-:W-:Y:S02]  /*0be0*/  IMAD.IADD R25, R0, 0x1, R13 ;  /* 0x0000000100197824 */ /* 0x000fe400078e020d */
[C---:B------:R-:W-:Y:S01]  /*0bf0*/  VIADD R12, R2.reuse, UR19 ;  /* 0x00000013020c7c36 */ /* 0x040fe20008000000 */
[----:B------:R-:W-:Y:S01]  /*0c00*/  IADD3 R15, P0, PT, R2, R45, RZ ;  /* 0x0000002d020f7210 */ /* 0x000fe20007f1e0ff */
[----:B------:R-:W-:-:S03]  /*0c10*/  IMAD.WIDE.U32 R10, R25, 0x8, R8 ;  /* 0x00000008190a7825 */ /* 0x000fc600078e0008 */
[C---:B------:R-:W-:Y:S01]  /*0c20*/  IADD3 R2, P1, PT, R12.reuse, R45, RZ ;  /* 0x0000002d0c027210 */ /* 0x040fe20007f3e0ff */
[----:B------:R-:W-:Y:S02]  /*0c30*/  IMAD.X R16, RZ, RZ, R46, P0 ;  /* 0x000000ffff107224 */ /* 0x000fe400000e062e */
[----:B------:R-:W-:Y:S01]  /*0c40*/  VIADD R12, R12, UR19 ;  /* 0x000000130c0c7c36 */ /* 0x000fe20008000000 */
[----:B------:R-:W-:Y:S01]  /*0c50*/  IADD3.X R19, PT, PT, RZ, R46, RZ, P1, !PT ;  /* 0x0000002eff137210 */ /* 0x000fe20000ffe4ff */
[C---:B------:R-:W-:Y:S01]  /*0c60*/  VIADD R17, R25.reuse, 0x1 ;  /* 0x0000000119117836 */ /* 0x040fe20000000000 */
[----:B------:R-:W2:Y:S01]  /*0c70*/  LDG.E.64.CONSTANT R10, desc[UR20][R10.64] ;  /* 0x000000140a0a7981 */ /* 0x000ea2000c1e9b00 */
[----:B------:R-:W-:Y:S01]  /*0c80*/  VIADD R21, R25, 0x2 ;  /* 0x0000000219157836 */ /* 0x000fe20000000000 */
[----:B0-----:R-:W-:Y:S02]  /*0c90*/  LEA R14, P0, R15, UR12, 0x3 ;  /* 0x0000000c0f0e7c11 */ /* 0x001fe4000f8018ff */
[----:B------:R-:W-:-:S02]  /*0ca0*/  LEA R18, P1, R2, UR12, 0x3 ;  /* 0x0000000c02127c11 */ /* 0x000fc4000f8218ff */
[----:B------:R-:W-:Y:S02]  /*0cb0*/  LEA.HI.X R15, R15, UR13, R16, 0x3, P0 ;  /* 0x0000000d0f0f7c11 */ /* 0x000fe400080f1c10 */
[----:B------:R-:W-:Y:S01]  /*0cc0*/  LEA.HI.X R19, R2, UR13, R19, 0x3, P1 ;  /* 0x0000000d02137c11 */ /* 0x000fe200088f1c13 */
[--C-:B------:R-:W-:Y:S01]  /*0cd0*/  IMAD.WIDE.U32 R16, R17, 0x8, R8.reuse ;  /* 0x0000000811107825 */ /* 0x100fe200078e0008 */
[CC--:B------:R-:W-:Y:S02]  /*0ce0*/  IADD3 R2, P0, PT, R12.reuse, R45.reuse, RZ ;  /* 0x0000002d0c027210 */ /* 0x0c0fe40007f1e0ff */
[----:B------:R-:W2:Y:S01]  /*0cf0*/  LDG.E.64.CONSTANT R14, desc[UR20][R14.64] ;  /* 0x000000140e0e7981 */ /* 0x000ea2000c1e9b00 */
[----:B------:R-:W-:Y:S01]  /*0d00*/  VIADD R12, R12, UR19 ;  /* 0x000000130c0c7c36 */ /* 0x000fe20008000000 */
[----:B------:R-:W-:Y:S02]  /*0d10*/  IADD3.X R23, PT, PT, RZ, R46, RZ, P0, !PT ;  /* 0x0000002eff177210 */ /* 0x000fe400007fe4ff */
[----:B------:R-:W-:Y:S01]  /*0d20*/  LEA R22, P0, R2, UR12, 0x3 ;  /* 0x0000000c02167c11 */ /* 0x000fe2000f8018ff */
[----:B------:R-:W3:Y:S01]  /*0d30*/  LDG.E.64.CONSTANT R16, desc[UR20][R16.64] ;  /* 0x0000001410107981 */ /* 0x000ee2000c1e9b00 */
[----:B------:R-:W-:Y:S01]  /*0d40*/  IADD3 R12, P1, PT, R12, R45, RZ ;  /* 0x0000002d0c0c7210 */ /* 0x000fe20007f3e0ff */
[----:B------:R-:W-:-:S02]  /*0d50*/  IMAD.WIDE.U32 R20, R21, 0x8, R8 ;  /* 0x0000000815147825 */ /* 0x000fc400078e0008 */
[----:B------:R-:W3:Y:S01]  /*0d60*/  LDG.E.64.CONSTANT R18, desc[UR20][R18.64] ;  /* 0x0000001412127981 */ /* 0x000ee2000c1e9b00 */
[----:B------:R-:W-:Y:S01]  /*0d70*/  LEA.HI.X R23, R2, UR13, R23, 0x3, P0 ;  /* 0x0000000d02177c11 */ /* 0x000fe200080f1c17 */
[----:B------:R-:W-:Y:S01]  /*0d80*/  VIADD R27, R25, 0x3 ;  /* 0x00000003191b7836 */ /* 0x000fe20000000000 */
[----:B------:R-:W-:Y:S01]  /*0d90*/  LEA R24, P0, R12, UR12, 0x3 ;  /* 0x0000000c0c187c11 */ /* 0x000fe2000f8018ff */
[----:B------:R-:W-:Y:S01]  /*0da0*/  IMAD.X R25, RZ, RZ, R46, P1 ;  /* 0x000000ffff197224 */ /* 0x000fe200008e062e */
[----:B------:R-:W4:Y:S01]  /*0db0*/  LDG.E.64.CONSTANT R20, desc[UR20][R20.64] ;  /* 0x0000001414147981 */ /* 0x000f22000c1e9b00 */
[----:B------:R-:W-:-:S03]  /*0dc0*/  IMAD.WIDE.U32 R26, R27, 0x8, R8 ;  /* 0x000000081b1a7825 */ /* 0x000fc600078e0008 */
[----:B------:R-:W4:Y:S01]  /*0dd0*/  LDG.E.64.CONSTANT R22, desc[UR20][R22.64] ;  /* 0x0000001416167981 */ /* 0x000f22000c1e9b00 */
[----:B------:R-:W-:-:S03]  /*0de0*/  LEA.HI.X R25, R12, UR13, R25, 0x3, P0 ;  /* 0x0000000d0c197c11 */ /* 0x000fc600080f1c19 */
[----:B------:R-:W4:Y:S04]  /*0df0*/  LDG.E.64.CONSTANT R26, desc[UR20][R26.64] ;  /* 0x000000141a1a7981 */ /* 0x000f28000c1e9b00 */
[----:B------:R-:W4:Y:S01]  /*0e00*/  LDG.E.64.CONSTANT R24, desc[UR20][R24.64] ;  /* 0x0000001418187981 */ /* 0x000f22000c1e9b00 */
[----:B------:R-:W-:Y:S01]  /*0e10*/  VIADD R13, R13, 0x4 ;  /* 0x000000040d0d7836 */ /* 0x000fe20000000000 */
[----:B--2--5:R-:W-:-:S08]  /*0e20*/  DFMA R10, R14, R10, R42 ;  /* 0x0000000a0e0a722b */ /* 0x024fd0000000002a */
[----:B---3--:R-:W-:-:S08]  /*0e30*/  DFMA R10, R18, R16, R10 ;  /* 0x00000010120a722b */ /* 0x008fd0000000000a */
[----:B----4-:R-:W-:-:S08]  /*0e40*/  DFMA R10, R22, R20, R10 ;  /* 0x00000014160a722b */ /* 0x010fd0000000000a */
[----:B------:R-:W-:-:S11]  /*0e50*/  DFMA R42, R24, R26, R10 ;  /* 0x0000001a182a722b */ /* 0x000fd6000000000a */
.L_x_3:
[----:B------:R-:W-:Y:S05]  /*0e60*/  BRA.U !UP1, `(.L_x_0) ;  /* 0x0000000109987547 */ /* 0x000fea000b800000 */
[----:B------:R-:W-:Y:S02]  /*0e70*/  UISETP.NE.AND UP0, UPT, UR6, 0x1, UPT ;  /* 0x000000010600788c */ /* 0x000fe4000bf05270 */
[----:B------:R-:W-:-:S04]  /*0e80*/  ULOP3.LUT UR4, UR4, 0x1, URZ, 0xc0, !UPT ;  /* 0x0000000104047892 */ /* 0x000fc8000f8ec0ff */
[----:B------:R-:W-:-:S03]  /*0e90*/  UISETP.NE.U32.AND UP1, UPT, UR4, 0x1, UPT ;  /* 0x000000010400788c */ /* 0x000fc6000bf25070 */
[----:B------:R-:W-:Y:S08]  /*0ea0*/  BRA.U !UP0, `(.L_x_4) ;  /* 0x0000000108587547 */ /* 0x000ff0000b800000 */
[----:B------:R-:W0:Y:S01]  /*0eb0*/  LDCU.64 UR4, c[0x0][0x3c0] ;  /* 0x00007800ff0477ac */ /* 0x000e220008000a00 */
[----:B------:R-:W-:Y:S02]  /*0ec0*/  IMAD R2, R13, UR19, RZ ;  /* 0x000000130d027c24 */ /* 0x000fe4000f8e02ff */
[----:B------:R-:W-:-:S03]  /*0ed0*/  IMAD.IADD R17, R0, 0x1, R13 ;  /* 0x0000000100117824 */ /* 0x000fc600078e020d */
[C---:B------:R-:W-:Y:S01]  /*0ee0*/  IADD3 R11, P0, PT, R2.reuse, R45, RZ ;  /* 0x0000002d020b7210 */ /* 0x040fe20007f1e0ff */
[----:B------:R-:W-:Y:S01]  /*0ef0*/  IMAD.WIDE.U32 R14, R17, 0x8, R8 ;  /* 0x00000008110e7825 */ /* 0x000fe200078e0008 */
[----:B------:R-:W-:-:S03]  /*0f00*/  IADD3 R12, PT, PT, R2, UR19, RZ ;  /* 0x00000013020c7c10 */ /* 0x000fc6000fffe0ff */
[--C-:B------:R-:W-:Y:S01]  /*0f10*/  IMAD.X R2, RZ, RZ, R46.reuse, P0 ;  /* 0x000000ffff027224 */ /* 0x100fe200000e062e */
[----:B------:R-:W-:Y:S01]  /*0f20*/  IADD3 R12, P1, PT, R12, R45, RZ ;  /* 0x0000002d0c0c7210 */ /* 0x000fe20007f3e0ff */
[----:B------:R-:W-:Y:S01]  /*0f30*/  VIADD R19, R17, 0x1 ;  /* 0x0000000111137836 */ /* 0x000fe20000000000 */
[----:B------:R-:W2:Y:S01]  /*0f40*/  LDG.E.64.CONSTANT R14, desc[UR20][R14.64] ;  /* 0x000000140e0e7981 */ /* 0x000ea2000c1e9b00 */
[C---:B0-----:R-:W-:Y:S02]  /*0f50*/  LEA R10, P0, R11.reuse, UR4, 0x3 ;  /* 0x000000040b0a7c11 */ /* 0x041fe4000f8018ff */
[----:B------:R-:W-:Y:S02]  /*0f60*/  IMAD.X R17, RZ, RZ, R46, P1 ;  /* 0x000000ffff117224 */ /* 0x000fe400008e062e */
[----:B------:R-:W-:Y:S02]  /*0f70*/  LEA.HI.X R11, R11, UR5, R2, 0x3, P0 ;  /* 0x000000050b0b7c11 */ /* 0x000fe400080f1c02 */
[----:B------:R-:W-:Y:S01]  /*0f80*/  LEA R16, P0, R12, UR4, 0x3 ;  /* 0x000000040c107c11 */ /* 0x000fe2000f8018ff */
[----:B------:R-:W-:-:S03]  /*0f90*/  IMAD.WIDE.U32 R18, R19, 0x8, R8 ;  /* 0x0000000813127825 */ /* 0x000fc600078e0008 */
[----:B------:R-:W2:Y:S01]  /*0fa0*/  LDG.E.64.CONSTANT R10, desc[UR20][R10.64] ;  /* 0x000000140a0a7981 */ /* 0x000ea2000c1e9b00 */
[----:B------:R-:W-:-:S03]  /*0fb0*/  LEA.HI.X R17, R12, UR5, R17, 0x3, P0 ;  /* 0x000000050c117c11 */ /* 0x000fc600080f1c11 */
[----:B------:R-:W3:Y:S04]  /*0fc0*/  LDG.E.64.CONSTANT R18, desc[UR20][R18.64] ;  /* 0x0000001412127981 */ /* 0x000ee8000c1e9b00 */
[----:B------:R-:W3:Y:S01]  /*0fd0*/  LDG.E.64.CONSTANT R16, desc[UR20][R16.64] ;  /* 0x0000001410107981 */ /* 0x000ee2000c1e9b00 */
[----:B------:R-:W-:Y:S01]  /*0fe0*/  VIADD R13, R13, 0x2 ;  /* 0x000000020d0d7836 */ /* 0x000fe20000000000 */
[----:B--2--5:R-:W-:-:S08]  /*0ff0*/  DFMA R42, R10, R14, R42 ;  /* 0x0000000e0a2a722b */ /* 0x024fd0000000002a */
[----:B---3--:R-:W-:-:S11]  /*1000*/  DFMA R42, R16, R18, R42 ;  /* 0x00000012102a722b */ /* 0x008fd6000000002a */
.L_x_4:
[----:B------:R-:W-:Y:S05]  /*1010*/  BRA.U UP1, `(.L_x_0) ;  /* 0x00000001012c7547 */ /* 0x000fea000b800000 */
[----:B------:R-:W0:Y:S01]  /*1020*/  LDCU.64 UR4, c[0x0][0x3c0] ;  /* 0x00007800ff0477ac */ /* 0x000e220008000a00 */
[----:B------:R-:W-:Y:S01]  /*1030*/  IMAD R2, R13, UR19, RZ ;  /* 0x000000130d027c24 */ /* 0x000fe2000f8e02ff */
[----:B------:R-:W-:-:S04]  /*1040*/  IADD3 R11, PT, PT, R0, R13, RZ ;  /* 0x0000000d000b7210 */ /* 0x000fc80007ffe0ff */
[----:B------:R-:W-:Y:S01]  /*1050*/  IADD3 R45, P0, PT, R2, R45, RZ ;  /* 0x0000002d022d7210 */ /* 0x000fe20007f1e0ff */
[----:B------:R-:W-:-:S04]  /*1060*/  IMAD.WIDE.U32 R10, R11, 0x8, R8 ;  /* 0x000000080b0a7825 */ /* 0x000fc800078e0008 */
[----:B------:R-:W-:Y:S02]  /*1070*/  IMAD.X R46, RZ, RZ, R46, P0 ;  /* 0x000000ffff2e7224 */ /* 0x000fe400000e062e */
[----:B------:R-:W2:Y:S01]  /*1080*/  LDG.E.64.CONSTANT R10, desc[UR20][R10.64] ;  /* 0x000000140a0a7981 */ /* 0x000ea2000c1e9b00 */
[----:B0-----:R-:W-:-:S04]  /*1090*/  LEA R12, P0, R45, UR4, 0x3 ;  /* 0x000000042d0c7c11 */ /* 0x001fc8000f8018ff */
[----:B------:R-:W-:-:S05]  /*10a0*/  LEA.HI.X R13, R45, UR5, R46, 0x3, P0 ;  /* 0x000000052d0d7c11 */ /* 0x000fca00080f1c2e */
[----:B------:R-:W2:Y:S02]  /*10b0*/  LDG.E.64.CONSTANT R8, desc[UR20][R12.64] ;  /* 0x000000140c087981 */ /* 0x000ea4000c1e9b00 */
[----:B--2--5:R-:W-:-:S11]  /*10c0*/  DFMA R42, R8, R10, R42 ;  /* 0x0000000a082a722b */ /* 0x024fd6000000002a */
.L_x_0:
[----:B------:R-:W0:Y:S08]  /*10d0*/  LDC.64 R40, c[0x0][0x3e8] ;  /* 0x0000fa00ff287b82 */ /* 0x000e300000000a00 */
[----:B------:R-:W1:Y:S08]  /*10e0*/  LDC.64 R8, c[0x0][0x3e0] ;  /* 0x0000f800ff087b82 */ /* 0x000e700000000a00 */
[----:B------:R-:W2:Y:S01]  /*10f0*/  LDC.64 R38, c[0x0][0x3f0] ;  /* 0x0000fc00ff267b82 */ /* 0x000ea20000000a00 */
[----:B0-----:R-:W-:-:S07]  /*1100*/  IMAD.WIDE.U32 R40, R7, 0x8, R40 ;  /* 0x0000000807287825 */ /* 0x001fce00078e0028 */
[----:B------:R-:W0:Y:S01]  /*1110*/  LDC.64 R18, c[0x0][0x3c8] ;  /* 0x0000f200ff127b82 */ /* 0x000e220000000a00 */
[----:B------:R-:W3:Y:S01]  /*1120*/  LDG.E.64.CONSTANT R40, desc[UR20][R40.64] ;  /* 0x0000001428287981 */ /* 0x000ee2000c1e9b00 */
[----:B-1----:R-:W-:-:S06]  /*1130*/  IMAD.WIDE.U32 R8, R44, 0x8, R8 ;  /* 0x000000082c087825 */ /* 0x002fcc00078e0008 */
[----:B------:R-:W1:Y:S01]  /*1140*/  LDC.64 R36, c[0x0][0x3d0] ;  /* 0x0000f400ff247b82 */ /* 0x000e620000000a00 */
[----:B------:R-:W4:Y:S01]  /*1150*/  LDG.E.64.CONSTANT R8, desc[UR20][R8.64] ;  /* 0x0000001408087981 */ /* 0x000f22000c1e9b00 */
[----:B--2---:R-:W-:-:S06]  /*1160*/  IMAD.WIDE.U32 R38, R7, 0x8, R38 ;  /* 0x0000000807267825 */ /* 0x004fcc00078e0026 */
[----:B------:R-:W2:Y:S01]  /*1170*/  LDC.64 R34, c[0x0][0x3d8] ;  /* 0x0000f600ff227b82 */ /* 0x000ea20000000a00 */
[----:B------:R-:W4:Y:S07]  /*1180*/  LDG.E.64.CONSTANT R38, desc[UR20][R38.64] ;  /* 0x0000001426267981 */ /* 0x000f2e000c1e9b00 */
[----:B------:R-:W2:Y:S01]  /*1190*/  LDC.64 R32, c[0x0][0x400] ;  /* 0x00010000ff207b82 */ /* 0x000ea20000000a00 */
[----:B0-----:R-:W4:Y:S01]  /*11a0*/  LDG.E.64.CONSTANT R18, desc[UR20][R18.64] ;  /* 0x0000001412127981 */ /* 0x001f22000c1e9b00 */
[----:B-1----:R-:W-:-:S06]  /*11b0*/  IMAD.WIDE.U32 R36, R44, 0x8, R36 ;  /* 0x000000082c247825 */ /* 0x002fcc00078e0024 */
[----:B------:R-:W0:Y:S01]  /*11c0*/  LDC.64 R28, c[0x0][0x408] ;  /* 0x00010200ff1c7b82 */ /* 0x000e220000000a00 */
[----:B------:R-:W4:Y:S01]  /*11d0*/  LDG.E.64.CONSTANT R36, desc[UR20][R36.64] ;  /* 0x0000001424247981 */ /* 0x000f22000c1e9b00 */
[----:B--2---:R-:W-:-:S06]  /*11e0*/  IMAD.WIDE.U32 R34, R44, 0x8, R34 ;  /* 0x000000082c227825 */ /* 0x004fcc00078e0022 */
[----:B------:R-:W1:Y:S01]  /*11f0*/  LDC.64 R24, c[0x0][0x410] ;  /* 0x00010400ff187b82 */ /* 0x000e620000000a00 */
[----:B------:R-:W-:Y:S01]  /*1200*/  IMAD R7, R7, UR19, R44 ;  /* 0x0000001307077c24 */ /* 0x000fe2000f8e022c */
[----:B------:R-:W2:Y:S03]  /*1210*/  LDG.E.64.CONSTANT R34, desc[UR20][R34.64] ;  /* 0x0000001422227981 */ /* 0x000ea6000c1e9b00 */
[----:B------:R-:W-:-:S04]  /*1220*/  IMAD R5, R5, UR10, R7 ;  /* 0x0000000a05057c24 */ /* 0x000fc8000f8e0207 */
[----:B------:R-:W-:-:S05]  /*1230*/  IMAD.WIDE.U32 R32, R5, 0x8, R32 ;  /* 0x0000000805207825 */ /* 0x000fca00078e0020 */
[----:B------:R-:W2:Y:S01]  /*1240*/  LDG.E.64 R30, desc[UR20][R32.64] ;  /* 0x00000014201e7981 */ /* 0x000ea2000c1e1b00 */
[----:B------:R-:W-:Y:S02]  /*1250*/  UIMAD UR4, UR10, UR8, URZ ;  /* 0x000000080a0472a4 */ /* 0x000fe4000f8e02ff */
[----:B------:R-:W-:Y:S02]  /*1260*/  IMAD R0, R4, UR10, R7 ;  /* 0x0000000a04007c24 */ /* 0x000fe4000f8e0207 */
[----:B------:R-:W1:Y:S02]  /*1270*/  LDC.64 R4, c[0x0][0x3f8] ;  /* 0x0000fe00ff047b82 */ /* 0x000e640000000a00 */
[----:B------:R-:W-:-:S04]  /*1280*/  IMAD R7, R6, UR4, RZ ;  /* 0x0000000406077c24 */ /* 0x000fc8000f8e02ff */
[----:B------:R-:W-:-:S04]  /*1290*/  IMAD.IADD R11, R0, 0x1, R7 ;  /* 0x00000001000b7824 */ /* 0x000fc800078e0207 */
[----:B0-----:R-:W-:-:S04]  /*12a0*/  IMAD.WIDE.U32 R28, R11, 0x8, R28 ;  /* 0x000000080b1c7825 */ /* 0x001fc800078e001c */
[----:B------:R-:W-:Y:S01]  /*12b0*/  IMAD R0, R3, UR4, R0 ;  /* 0x0000000403007c24 */ /* 0x000fe2000f8e0200 */
[----:B------:R-:W2:Y:S03]  /*12c0*/  LDG.E.64 R26, desc[UR20][R28.64] ;  /* 0x000000141c1a7981 */ /* 0x000ea6000c1e1b00 */
[----:B-1----:R-:W-:-:S04]  /*12d0*/  IMAD.WIDE.U32 R24, R0, 0x8, R24 ;  /* 0x0000000800187825 */ /* 0x002fc800078e0018 */
[----:B------:R-:W-:Y:S01]  /*12e0*/  IMAD R2, R7, UR9, R0 ;  /* 0x0000000907027c24 */ /* 0x000fe2000f8e0200 */
[----:B------:R-:W2:Y:S03]  /*12f0*/  LDG.E.64 R22, desc[UR20][R24.64] ;  /* 0x0000001418167981 */ /* 0x000ea6000c1e1b00 */
[----:B------:R-:W-:Y:S01]  /*1300*/  IMAD.WIDE.U32 R4, R2, 0x8, R4 ;  /* 0x0000000802047825 */ /* 0x000fe200078e0004 */
[----:B---3--:R-:W-:-:S14]  /*1310*/  DSETP.NEU.AND P1, PT, R40, RZ, PT ;  /* 0x000000ff2800722a */ /* 0x008fdc0003f2d000 */
[----:B------:R-:W3:Y:S01]  /*1320*/  @P1 LDG.E.64.CONSTANT R4, desc[UR20][R4.64] ;  /* 0x0000001404041981 */ /* 0x000ee2000c1e9b00 */
[----:B----4-:R-:W-:Y:S02]  /*1330*/  DADD R6, R40, R38 ;  /* 0x0000000028067229 */ /* 0x010fe40000000026 */
[----:B------:R-:W-:-:S08]  /*1340*/  DMUL R20, R8, R18 ;  /* 0x0000001208147228 */ /* 0x000fd00000000000 */
[----:B------:R-:W-:-:S08]  /*1350*/  DADD R6, R6, R20 ;  /* 0x0000000006067229 */ /* 0x000fd00000000014 */
[----:B------:R-:W-:-:S08]  /*1360*/  DADD R6, R36, R6 ;  /* 0x0000000024067229 */ /* 0x000fd00000000006 */
[----:B--2---:R-:W-:-:S06]  /*1370*/  DADD R6, R34, R6 ;  /* 0x0000000022067229 */ /* 0x004fcc0000000006 */
[----:B------:R-:W0:Y:S01]  /*1380*/  MUFU.RCP64H R11, R7 ;  /* 0x00000007000b7308 */ /* 0x000e220000001800 */
[----:B------:R-:W-:Y:S01]  /*1390*/  DMUL R8, R30, R8 ;  /* 0x000000081e087228 */ /* 0x000fe20000000000 */
[----:B------:R-:W-:-:S07]  /*13a0*/  IMAD.MOV.U32 R10, RZ, RZ, 0x1 ;  /* 0x00000001ff0a7424 */ /* 0x000fce00078e00ff */
[----:B------:R-:W-:Y:S02]  /*13b0*/  DMUL R18, R8, R18 ;  /* 0x0000001208127228 */ /* 0x000fe40000000000 */
[----:B0-----:R-:W-:-:S06]  /*13c0*/  DFMA R12, -R6, R10, 1 ;  /* 0x3ff00000060c742b */ /* 0x001fcc000000010a */
[----:B-----5:R-:W-:Y:S02]  /*13d0*/  DADD R8, R18, R42 ;  /* 0x0000000012087229 */ /* 0x020fe4000000002a */
[----:B------:R-:W-:-:S06]  /*13e0*/  DFMA R12, R12, R12, R12 ;  /* 0x0000000c0c0c722b */ /* 0x000fcc000000000c */
[----:B------:R-:W-:Y:S02]  /*13f0*/  DFMA R8, R26, R36, R8 ;  /* 0x000000241a08722b */ /* 0x000fe40000000008 */
[----:B------:R-:W-:-:S06]  /*1400*/  DFMA R12, R10, R12, R10 ;  /* 0x0000000c0a0c722b */ /* 0x000fcc000000000a */
[----:B------:R-:W-:Y:S02]  /*1410*/  DFMA R8, R22, R34, R8 ;  /* 0x000000221608722b */ /* 0x000fe40000000008 */
[----:B------:R-:W-:-:S08]  /*1420*/  DFMA R10, -R6, R12, 1 ;  /* 0x3ff00000060a742b */ /* 0x000fd0000000010c */
[----:B------:R-:W-:Y:S01]  /*1430*/  DFMA R10, R12, R10, R12 ;  /* 0x0000000a0c0a722b */ /* 0x000fe2000000000c */
[----:B------:R-:W-:Y:S01]  /*1440*/  BSSY.RECONVERGENT B0, `(.L_x_5) ;  /* 0x000000f000007945 */ /* 0x000fe20003800200 */
[----:B---3--:R-:W-:-:S08]  /*1450*/  @P1 DFMA R8, R40, R4, R8 ;  /* 0x000000042808122b */ /* 0x008fd00000000008 */
[----:B------:R-:W-:-:S08]  /*1460*/  DMUL R4, R10, R8 ;  /* 0x000000080a047228 */ /* 0x000fd00000000000 */
[----:B------:R-:W-:-:S08]  /*1470*/  DFMA R12, -R6, R4, R8 ;  /* 0x00000004060c722b */ /* 0x000fd00000000108 */
[----:B------:R-:W-:Y:S01]  /*1480*/  DFMA R4, R10, R12, R4 ;  /* 0x0000000c0a04722b */ /* 0x000fe20000000004 */
[----:B------:R-:W-:-:S09]  /*1490*/  FSETP.GEU.AND P2, PT, |R9|, 6.5827683646048100446e-37, PT ;  /* 0x036000000900780b */ /* 0x000fd20003f4e200 */
[----:B------:R-:W-:-:S05]  /*14a0*/  FFMA R0, RZ, R7, R5 ;  /* 0x00000007ff007223 */ /* 0x000fca0000000005 */
[----:B------:R-:W-:-:S13]  /*14b0*/  FSETP.GT.AND P0, PT, |R0|, 1.469367938527859385e-39, PT ;  /* 0x001000000000780b */ /* 0x000fda0003f04200 */
[----:B------:R-:W-:Y:S05]  /*14c0*/  @P0 BRA P2, `(.L_x_6) ;  /* 0x0000000000180947 */ /* 0x000fea0001000000 */
[----:B------:R-:W-:Y:S01]  /*14d0*/  IMAD.MOV.U32 R4, RZ, RZ, R8 ;  /* 0x000000ffff047224 */ /* 0x000fe200078e0008 */
[----:B------:R-:W-:Y:S02]  /*14e0*/  MOV R5, R9 ;  /* 0x0000000900057202 */ /* 0x000fe40000000f00 */
[----:B------:R-:W-:-:S07]  /*14f0*/  MOV R0, 0x1510 ;  /* 0x0000151000007802 */ /* 0x000fce0000000f00 */
[----:B------:R-:W-:Y:S05]  /*1500*/  CALL.REL.NOINC `($__internal_0_$__cuda_sm20_div_rn_f64_full) ;  /* 0x0000001000fc7944 */ /* 0x000fea0003c00000 */
[----:B------:R-:W-:Y:S02]  /*1510*/  IMAD.MOV.U32 R4, RZ, RZ, R46 ;  /* 0x000000ffff047224 */ /* 0x000fe400078e002e */
[----:B------:R-:W-:-:S07]  /*1520*/  IMAD.MOV.U32 R5, RZ, RZ, R47 ;  /* 0x000000ffff057224 */ /* 0x000fce00078e002f */
.L_x_6:
[----:B------:R-:W-:Y:S05]  /*1530*/  BSYNC.RECONVERGENT B0 ;  /* 0x0000000000007941 */ /* 0x000fea0003800200 */
.L_x_5:
[----:B------:R-:W0:Y:S02]  /*1540*/  @P1 LDC.64 R6, c[0x0][0x3f8] ;  /* 0x0000fe00ff061b82 */ /* 0x000e240000000a00 */
[----:B0-----:R-:W-:-:S06]  /*1550*/  @P1 IMAD.WIDE.U32 R10, R2, 0x8, R6 ;  /* 0x00000008020a1825 */ /* 0x001fcc00078e0006 */
[----:B------:R-:W2:Y:S01]  /*1560*/  @P1 LDG.E.64.CONSTANT R10, desc[UR20][R10.64] ;  /* 0x000000140a0a1981 */ /* 0x000ea2000c1e9b00 */
[----:B------:R-:W-:Y:S01]  /*1570*/  DADD R12, R4, R4 ;  /* 0x00000000040c7229 */ /* 0x000fe20000000004 */
[----:B------:R-:W-:Y:S01]  /*1580*/  IMAD.MOV.U32 R46, RZ, RZ, RZ ;  /* 0x000000ffff2e7224 */ /* 0x000fe200078e00ff */
[----:B------:R-:W-:Y:S01]  /*1590*/  MOV R16, RZ ;  /* 0x000000ff00107202 */ /* 0x000fe20000000f00 */
[----:B------:R-:W-:Y:S01]  /*15a0*/  IMAD.MOV.U32 R48, RZ, RZ, RZ ;  /* 0x000000ffff307224 */ /* 0x000fe200078e00ff */
[----:B------:R-:W-:Y:S01]  /*15b0*/  BSSY.RECONVERGENT B0, `(.L_x_7) ;  /* 0x000004b000007945 */ /* 0x000fe20003800200 */
[----:B------:R-:W-:-:S03]  /*15c0*/  IMAD.MOV.U32 R14, RZ, RZ, RZ ;  /* 0x000000ffff0e7224 */ /* 0x000fc600078e00ff */
[--C-:B------:R-:W-:Y:S02]  /*15d0*/  DADD R44, -R30, R12.reuse ;  /* 0x000000001e2c7229 */ /* 0x100fe4000000010c */
[--C-:B------:R-:W-:Y:S02]  /*15e0*/  DADD R8, -R26, R12.reuse ;  /* 0x000000001a087229 */ /* 0x100fe4000000010c */
[----:B------:R-:W-:-:S04]  /*15f0*/  DADD R6, -R22, R12 ;  /* 0x0000000016067229 */ /* 0x000fc8000000010c */
[----:B------:R-:W-:Y:S02]  /*1600*/  DSETP.GEU.AND P0, PT, R44, RZ, PT ;  /* 0x000000ff2c00722a */ /* 0x000fe40003f0e000 */
[----:B------:R-:W-:-:S04]  /*1610*/  DSETP.GEU.AND P2, PT, R8, RZ, PT ;  /* 0x000000ff0800722a */ /* 0x000fc80003f4e000 */
[----:B------:R-:W-:Y:S01]  /*1620*/  FSEL R47, RZ, 1.875, !P0 ;  /* 0x3ff00000ff2f7808 */ /* 0x000fe20004000000 */
[----:B------:R-:W-:Y:S01]  /*1630*/  DSETP.GEU.AND P0, PT, R6, RZ, PT ;  /* 0x000000ff0600722a */ /* 0x000fe20003f0e000 */
[----:B------:R-:W-:-:S05]  /*1640*/  FSEL R49, RZ, 1.875, !P2 ;  /* 0x3ff00000ff317808 */ /* 0x000fca0005000000 */
[----:B------:R-:W-:Y:S01]  /*1650*/  FSEL R17, RZ, 1.875, !P0 ;  /* 0x3ff00000ff117808 */ /* 0x000fe20004000000 */
[----:B--2---:R-:W-:Y:S02]  /*1660*/  @P1 DADD R4, R12, -R10 ;  /* 0x000000000c041229 */ /* 0x004fe4000000080a */
[----:B------:R-:W-:-:S06]  /*1670*/  DADD R10, R46, R48 ;  /* 0x000000002e0a7229 */ /* 0x000fcc0000000030 */
[----:B------:R-:W-:Y:S02]  /*1680*/  DSETP.GEU.AND P0, PT, R4, RZ, PT ;  /* 0x000000ff0400722a */ /* 0x000fe40003f0e000 */
[----:B------:R-:W-:-:S04]  /*1690*/  DADD R10, R16, R10 ;  /* 0x00000000100a7229 */ /* 0x000fc8000000000a */
[----:B------:R-:W-:-:S06]  /*16a0*/  FSEL R15, RZ, 1.875, !P0 ;  /* 0x3ff00000ff0f7808 */ /* 0x000fcc0004000000 */
[----:B------:R-:W-:Y:S01]  /*16b0*/  DADD R12, R14, R10 ;  /* 0x000000000e0c7229 */ /* 0x000fe2000000000a */
[----:B------:R-:W-:-:S07]  /*16c0*/  IMAD.MOV.U32 R10, RZ, RZ, 0x4 ;  /* 0x00000004ff0a7424 */ /* 0x000fce00078e00ff */
[----:B------:R-:W-:-:S14]  /*16d0*/  DSETP.NEU.AND P0, PT, R12, 4, PT ;  /* 0x401000000c00742a */ /* 0x000fdc0003f0d000 */
[----:B------:R-:W-:Y:S05]  /*16e0*/  @!P0 BRA `(.L_x_8) ;  /* 0x0000000000dc8947 */ /* 0x000fea0003800000 */
[----:B------:R-:W0:Y:S02]  /*16f0*/  @P1 LDC.64 R4, c[0x0][0x3f8] ;  /* 0x0000fe00ff041b82 */ /* 0x000e240000000a00 */
[----:B0-----:R-:W-:-:S06]  /*1700*/  @P1 IMAD.WIDE.U32 R4, R2, 0x8, R4 ;  /* 0x0000000802041825 */ /* 0x001fcc00078e0004 */
[----:B------:R-:W2:Y:S01]  /*1710*/  @P1 LDG.E.64.CONSTANT R4, desc[UR20][R4.64] ;  /* 0x0000001404041981 */ /* 0x000ea2000c1e9b00 */
[----:B------:R-:W-:Y:S01]  /*1720*/  DFMA R6, R20, R46, R38 ;  /* 0x0000002e1406722b */ /* 0x000fe20000000026 */
[----:B------:R-:W-:Y:S01]  /*1730*/  IMAD.MOV.U32 R8, RZ, RZ, 0x1 ;  /* 0x00000001ff087424 */ /* 0x000fe200078e00ff */
[----:B------:R-:W-:Y:S01]  /*1740*/  DMUL R10, R26, R36 ;  /* 0x000000241a0a7228 */ /* 0x000fe20000000000 */
[----:B------:R-:W-:Y:S01]  /*1750*/  UMOV UR4, 0x812dea11 ;  /* 0x812dea1100047882 */ /* 0x000fe20000000000 */
[----:B------:R-:W-:Y:S01]  /*1760*/  DADD R46, R46, 1 ;  /* 0x3ff000002e2e7429 */ /* 0x000fe20000000000 */
[----:B------:R-:W-:Y:S01]  /*1770*/  UMOV UR5, 0x3d719799 ;  /* 0x3d71979900057882 */ /* 0x000fe20000000000 */
[----:B------:R-:W-:Y:S01]  /*1780*/  DMUL R44, R22, R34 ;  /* 0x00000022162c7228 */ /* 0x000fe20000000000 */
[----:B------:R-:W-:Y:S01]  /*1790*/  BSSY.RECONVERGENT B1, `(.L_x_9) ;  /* 0x0000022000017945 */ /* 0x000fe20003800200 */
[----:B------:R-:W-:Y:S02]  /*17a0*/  DFMA R6, R36, R48, R6 ;  /* 0x000000302406722b */ /* 0x000fe40000000006 */
[----:B------:R-:W-:-:S06]  /*17b0*/  DADD R48, R48, 1 ;  /* 0x3ff0000030307429 */ /* 0x000fcc0000000000 */
[----:B------:R-:W-:Y:S02]  /*17c0*/  DFMA R6, R34, R16, R6 ;  /* 0x000000102206722b */ /* 0x000fe40000000006 */
[----:B------:R-:W-:Y:S02]  /*17d0*/  DMUL R10, R48, R10 ;  /* 0x0000000a300a7228 */ /* 0x000fe40000000000 */
[----:B------:R-:W-:-:S04]  /*17e0*/  DADD R16, R16, 1 ;  /* 0x3ff0000010107429 */ /* 0x000fc80000000000 */
[----:B------:R-:W-:Y:S02]  /*17f0*/  DFMA R6, R40, R14, R6 ;  /* 0x0000000e2806722b */ /* 0x000fe40000000006 */
[----:B------:R-:W-:Y:S02]  /*1800*/  DFMA R10, R18, R46, R10 ;  /* 0x0000002e120a722b */ /* 0x000fe4000000000a */
[----:B------:R-:W-:Y:S02]  /*1810*/  @P1 DADD R14, R14, 1 ;  /* 0x3ff000000e0e1429 */ /* 0x000fe40000000000 */
[----:B------:R-:W0:Y:S02]  /*1820*/  MUFU.RCP64H R9, R7 ;  /* 0x0000000700097308 */ /* 0x000e240000001800 */
[----:B------:R-:W-:Y:S02]  /*1830*/  DSETP.GT.AND P5, PT, R6, UR4, PT ;  /* 0x0000000406007e2a */ /* 0x000fe4000bfa4000 */
[----:B------:R-:W-:-:S02]  /*1840*/  DFMA R10, R16, R44, R10 ;  /* 0x0000002c100a722b */ /* 0x000fc4000000000a */
[----:B0-----:R-:W-:-:S08]  /*1850*/  DFMA R48, -R6, R8, 1 ;  /* 0x3ff000000630742b */ /* 0x001fd00000000108 */
[----:B------:R-:W-:-:S08]  /*1860*/  DFMA R48, R48, R48, R48 ;  /* 0x000000303030722b */ /* 0x000fd00000000030 */
[----:B------:R-:W-:Y:S02]  /*1870*/  DFMA R48, R8, R48, R8 ;  /* 0x000000300830722b */ /* 0x000fe40000000008 */
[----:B--2---:R-:W-:-:S08]  /*1880*/  @P1 DMUL R4, R40, R4 ;  /* 0x0000000428041228 */ /* 0x004fd00000000000 */
[----:B------:R-:W-:Y:S02]  /*1890*/  @P1 DFMA R10, R4, R14, R10 ;  /* 0x0000000e040a122b */ /* 0x000fe4000000000a */
[----:B------:R-:W-:-:S06]  /*18a0*/  DFMA R4, -R6, R48, 1 ;  /* 0x3ff000000604742b */ /* 0x000fcc0000000130 */
[----:B------:R-:W-:Y:S02]  /*18b0*/  DFMA R14, R10, 0.5, R42 ;  /* 0x3fe000000a0e782b */ /* 0x000fe4000000002a */
[----:B------:R-:W-:-:S08]  /*18c0*/  DFMA R4, R48, R4, R48 ;  /* 0x000000043004722b */ /* 0x000fd00000000030 */
[----:B------:R-:W-:Y:S01]  /*18d0*/  DMUL R8, R14, R4 ;  /* 0x000000040e087228 */ /* 0x000fe20000000000 */
[----:B------:R-:W-:-:S07]  /*18e0*/  FSETP.GEU.AND P2, PT, |R15|, 6.5827683646048100446e-37, PT ;  /* 0x036000000f00780b */ /* 0x000fce0003f4e200 */
[----:B------:R-:W-:-:S08]  /*18f0*/  DFMA R10, -R6, R8, R14 ;  /* 0x00000008060a722b */ /* 0x000fd0000000010e */
[----:B------:R-:W-:Y:S02]  /*1900*/  DFMA R4, R4, R10, R8 ;  /* 0x0000000a0404722b */ /* 0x000fe40000000008 */
[----:B------:R0:W1:Y:S08]  /*1910*/  F2I.F64.TRUNC R10, R12 ;  /* 0x0000000c000a7311 */ /* 0x000070000030d100 */
[----:B------:R-:W-:-:S05]  /*1920*/  FFMA R0, RZ, R7, R5 ;  /* 0x00000007ff007223 */ /* 0x000fca0000000005 */
[----:B------:R-:W-:-:S13]  /*1930*/  FSETP.GT.AND P0, PT, |R0|, 1.469367938527859385e-39, PT ;  /* 0x001000000000780b */ /* 0x000fda0003f04200 */
[----:B01----:R-:W-:Y:S05]  /*1940*/  @P0 BRA P2, `(.L_x_10) ;  /* 0x0000000000180947 */ /* 0x003fea0001000000 */
[----:B------:R-:W-:Y:S01]  /*1950*/  IMAD.MOV.U32 R4, RZ, RZ, R14 ;  /* 0x000000ffff047224 */ /* 0x000fe200078e000e */
[----:B------:R-:W-:Y:S02]  /*1960*/  MOV R5, R15 ;  /* 0x0000000f00057202 */ /* 0x000fe40000000f00 */
[----:B------:R-:W-:-:S07]  /*1970*/  MOV R0, 0x1990 ;  /* 0x0000199000007802 */ /* 0x000fce0000000f00 */
[----:B------:R-:W-:Y:S05]  /*1980*/  CALL.REL.NOINC `($__internal_0_$__cuda_sm20_div_rn_f64_full) ;  /* 0x0000000c00dc7944 */ /* 0x000fea0003c00000 */
[----:B------:R-:W-:Y:S02]  /*1990*/  IMAD.MOV.U32 R4, RZ, RZ, R46 ;  /* 0x000000ffff047224 */ /* 0x000fe400078e002e */
[----:B------:R-:W-:-:S07]  /*19a0*/  IMAD.MOV.U32 R5, RZ, RZ, R47 ;  /* 0x000000ffff057224 */ /* 0x000fce00078e002f */
.L_x_10:
[----:B------:R-:W-:Y:S05]  /*19b0*/  BSYNC.RECONVERGENT B1 ;  /* 0x0000000000017941 */ /* 0x000fea0003800200 */
.L_x_9:
[----:B------:R-:W0:Y:S02]  /*19c0*/  @P1 LDC.64 R6, c[0x0][0x3f8] ;  /* 0x0000fe00ff061b82 */ /* 0x000e240000000a00 */
[----:B0-----:R-:W-:-:S06]  /*19d0*/  @P1 IMAD.WIDE.U32 R12, R2, 0x8, R6 ;  /* 0x00000008020c1825 */ /* 0x001fcc00078e0006 */
[----:B------:R-:W2:Y:S01]  /*19e0*/  @P1 LDG.E.64.CONSTANT R12, desc[UR20][R12.64] ;  /* 0x000000140c0c1981 */ /* 0x000ea2000c1e9b00 */
[----:B------:R-:W-:Y:S02]  /*19f0*/  FSEL R4, R4, RZ, P5 ;  /* 0x000000ff04047208 */ /* 0x000fe40002800000 */
[----:B------:R-:W-:-:S06]  /*1a00*/  FSEL R5, R5, RZ, P5 ;  /* 0x000000ff05057208 */ /* 0x000fcc0002800000 */
[----:B------:R-:W-:-:S08]  /*1a10*/  DADD R6, R4, R4 ;  /* 0x0000000004067229 */ /* 0x000fd00000000004 */
[--C-:B------:R-:W-:Y:S02]  /*1a20*/  DADD R44, -R30, R6.reuse ;  /* 0x000000001e2c7229 */ /* 0x100fe40000000106 */
[--C-:B------:R-:W-:Y:S02]  /*1a30*/  DADD R8, -R26, R6.reuse ;  /* 0x000000001a087229 */ /* 0x100fe40000000106 */
[--C-:B--2---:R-:W-:Y:S02]  /*1a40*/  @P1 DADD R4, -R12, R6.reuse ;  /* 0x000000000c041229 */ /* 0x104fe40000000106 */
[----:B------:R-:W-:-:S11]  /*1a50*/  DADD R6, -R22, R6 ;  /* 0x0000000016067229 */ /* 0x000fd60000000106 */
.L_x_8:
[----:B------:R-:W-:Y:S05]  /*1a60*/  BSYNC.RECONVERGENT B0 ;  /* 0x0000000000007941 */ /* 0x000fea0003800200 */
.L_x_7:
[----:B------:R-:W-:Y:S01]  /*1a70*/  DSETP.GEU.AND P0, PT, R44, RZ, PT ;  /* 0x000000ff2c00722a */ /* 0x000fe20003f0e000 */
[----:B------:R-:W-:Y:S01]  /*1a80*/  IMAD.MOV.U32 R46, RZ, RZ, RZ ;  /* 0x000000ffff2e7224 */ /* 0x000fe200078e00ff */
[----:B------:R-:W-:Y:S01]  /*1a90*/  DSETP.GEU.AND P2, PT, R8, RZ, PT ;  /* 0x000000ff0800722a */ /* 0x000fe20003f4e000 */
[----:B------:R-:W-:Y:S01]  /*1aa0*/  IMAD.MOV.U32 R48, RZ, RZ, RZ ;  /* 0x000000ffff307224 */ /* 0x000fe200078e00ff */
[----:B------:R-:W-:Y:S01]  /*1ab0*/  MOV R16, RZ ;  /* 0x000000ff00107202 */ /* 0x000fe20000000f00 */
[----:B------:R-:W0:Y:S01]  /*1ac0*/  I2F.F64 R50, R10 ;  /* 0x0000000a00327312 */ /* 0x000e220000201c00 */
[----:B------:R-:W-:Y:S01]  /*1ad0*/  FSEL R47, RZ, 1.875, !P0 ;  /* 0x3ff00000ff2f7808 */ /* 0x000fe20004000000 */
[----:B------:R-:W-:Y:S01]  /*1ae0*/  DSETP.GEU.AND P0, PT, R6, RZ, PT ;  /* 0x000000ff0600722a */ /* 0x000fe20003f0e000 */
[----:B------:R-:W-:Y:S01]  /*1af0*/  FSEL R49, RZ, 1.875, !P2 ;  /* 0x3ff00000ff317808 */ /* 0x000fe20005000000 */
[----:B------:R-:W-:Y:S01]  /*1b00*/  IMAD.MOV.U32 R14, RZ, RZ, RZ ;  /* 0x000000ffff0e7224 */ /* 0x000fe200078e00ff */
[----:B------:R-:W-:Y:S03]  /*1b10*/  BSSY.RECONVERGENT B0, `(.L_x_11) ;  /* 0x0000040000007945 */ /* 0x000fe60003800200 */
[----:B------:R-:W-:Y:S01]  /*1b20*/  FSEL R17, RZ, 1.875, !P0 ;  /* 0x3ff00000ff117808 */ /* 0x000fe20004000000 */
[----:B------:R-:W-:-:S02]  /*1b30*/  DADD R12, R46, R48 ;  /* 0x000000002e0c7229 */ /* 0x000fc40000000030 */
[----:B------:R-:W-:-:S06]  /*1b40*/  DSETP.GEU.AND P0, PT, R4, RZ, PT ;  /* 0x000000ff0400722a */ /* 0x000fcc0003f0e000 */
[----:B------:R-:W-:Y:S01]  /*1b50*/  DADD R12, R16, R12 ;  /* 0x00000000100c7229 */ /* 0x000fe2000000000c */
[----:B------:R-:W-:-:S07]  /*1b60*/  FSEL R15, RZ, 1.875, !P0 ;  /* 0x3ff00000ff0f7808 */ /* 0x000fce0004000000 */
[----:B------:R-:W-:-:S08]  /*1b70*/  DADD R12, R14, R12 ;  /* 0x000000000e0c7229 */ /* 0x000fd0000000000c */
[----:B0-----:R-:W-:-:S14]  /*1b80*/  DSETP.NEU.AND P0, PT, R12, R50, PT ;  /* 0x000000320c00722a */ /* 0x001fdc0003f0d000 */
        /* <DEDUP_REMOVED lines=40> */
[----:B------:R-:W-:Y:S01]  /*1e10*/  MOV R0, 0x1e40 ;  /* 0x00001e4000007802 */ /* 0x000fe20000000f00 */
[----:B------:R-:W-:-:S07]  /*1e20*/  IMAD.MOV.U32 R5, RZ, RZ, R17 ;  /* 0x000000ffff057224 */ /* 0x000fce00078e0011 */
[----:B------:R-:W-:Y:S05]  /*1e30*/  CALL.REL.NOINC `($__internal_0_$__cuda_sm20_div_rn_f64_full) ;  /* 0x0000000800b07944 */ /* 0x000fea0003c00000 */
[----:B------:R-:W-:Y:S01]  /*1e40*/  MOV R4, R46 ;  /* 0x0000002e00047202 */ /* 0x000fe20000000f00 */
[----:B------:R-:W-:-:S07]  /*1e50*/  IMAD.MOV.U32 R5, RZ, RZ, R47 ;  /* 0x000000ffff057224 */ /* 0x000fce00078e002f */
.L_x_14:
[----:B------:R-:W-:Y:S05]  /*1e60*/  BSYNC.RECONVERGENT B1 ;  /* 0x0000000000017941 */ /* 0x000fea0003800200 */
.L_x_13:
        /* <DEDUP_REMOVED lines=10> */
.L_x_12:
[----:B------:R-:W-:Y:S05]  /*1f10*/  BSYNC.RECONVERGENT B0 ;  /* 0x0000000000007941 */ /* 0x000fea0003800200 */
.L_x_11:
[----:B------:R-:W-:Y:S01]  /*1f20*/  DSETP.GEU.AND P0, PT, R44, RZ, PT ;  /* 0x000000ff2c00722a */ /* 0x000fe20003f0e000 */
[----:B------:R-:W-:Y:S01]  /*1f30*/  IMAD.MOV.U32 R46, RZ, RZ, RZ ;  /* 0x000000ffff2e7224 */ /* 0x000fe200078e00ff */
[----:B------:R-:W-:Y:S01]  /*1f40*/  DSETP.GEU.AND P2, PT, R8, RZ, PT ;  /* 0x000000ff0800722a */ /* 0x000fe20003f4e000 */
[----:B------:R-:W-:Y:S01]  /*1f50*/  IMAD.MOV.U32 R48, RZ, RZ, RZ ;  /* 0x000000ffff307224 */ /* 0x000fe200078e00ff */
[----:B------:R-:W0:Y:S01]  /*1f60*/  I2F.F64 R50, R10 ;  /* 0x0000000a00327312 */ /* 0x000e220000201c00 */
[----:B------:R-:W-:Y:S01]  /*1f70*/  IMAD.MOV.U32 R16, RZ, RZ, RZ ;  /* 0x000000ffff107224 */ /* 0x000fe200078e00ff */
[----:B------:R-:W-:Y:S01]  /*1f80*/  FSEL R47, RZ, 1.875, !P0 ;  /* 0x3ff00000ff2f7808 */ /* 0x000fe20004000000 */
[----:B------:R-:W-:Y:S01]  /*1f90*/  DSETP.GEU.AND P0, PT, R6, RZ, PT ;  /* 0x000000ff0600722a */ /* 0x000fe20003f0e000 */
[----:B------:R-:W-:Y:S01]  /*1fa0*/  FSEL R49, RZ, 1.875, !P2 ;  /* 0x3ff00000ff317808 */ /* 0x000fe20005000000 */
[----:B------:R-:W-:Y:S01]  /*1fb0*/  BSSY.RECONVERGENT B0, `(.L_x_15) ;  /* 0x0000041000007945 */ /* 0x000fe20003800200 */
[----:B------:R-:W-:-:S03]  /*1fc0*/  MOV R14, RZ ;  /* 0x000000ff000e7202 */ /* 0x000fc60000000f00 */
[----:B------:R-:W-:Y:S01]  /*1fd0*/  FSEL R17, RZ, 1.875, !P0 ;  /* 0x3ff00000ff117808 */ /* 0x000fe20004000000 */
[----:B------:R-:W-:Y:S02]  /*1fe0*/  DADD R12, R46, R48 ;  /* 0x000000002e0c7229 */ /* 0x000fe40000000030 */
        /* <DEDUP_REMOVED lines=48> */
[----:B------:R-:W-:Y:S01]  /*22f0*/  IMAD.MOV.U32 R4, RZ, RZ, R46 ;  /* 0x000000ffff047224 */ /* 0x000fe200078e002e */
[----:B------:R-:W-:-:S07]  /*2300*/  MOV R5, R47 ;  /* 0x0000002f00057202 */ /* 0x000fce0000000f00 */
.L_x_18:
[----:B------:R-:W-:Y:S05]  /*2310*/  BSYNC.RECONVERGENT B1 ;  /* 0x0000000000017941 */ /* 0x000fea0003800200 */
.L_x_17:
        /* <DEDUP_REMOVED lines=10> */
.L_x_16:
[----:B------:R-:W-:Y:S05]  /*23c0*/  BSYNC.RECONVERGENT B0 ;  /* 0x0000000000007941 */ /* 0x000fea0003800200 */
.L_x_15:
        /* <DEDUP_REMOVED lines=19> */
[----:B------:R-:W0:Y:S02]  /*2500*/  LDC.64 R10, c[0x0][0x3f8] ;  /* 0x0000fe00ff0a7b82 */ /* 0x000e240000000a00 */
[----:B0-----:R-:W-:-:S05]  /*2510*/  IMAD.WIDE.U32 R10, R2, 0x8, R10 ;  /* 0x00000008020a7825 */ /* 0x001fca00078e000a */
[----:B------:R-:W2:Y:S01]  /*2520*/  @P1 LDG.E.64.CONSTANT R4, desc[UR20][R10.64] ;  /* 0x000000140a041981 */ /* 0x000ea2000c1e9b00 */
[----:B------:R-:W-:Y:S01]  /*2530*/  DFMA R20, R20, R16, R38 ;  /* 0x000000101414722b */ /* 0x000fe20000000026 */
[----:B------:R-:W-:Y:S01]  /*2540*/  MOV R8, 0x1 ;  /* 0x0000000100087802 */ /* 0x000fe20000000f00 */
[----:B------:R-:W-:Y:S01]  /*2550*/  UMOV UR4, 0x812dea11 ;  /* 0x812dea1100047882 */ /* 0x000fe20000000000 */
[----:B------:R-:W-:Y:S01]  /*2560*/  UMOV UR5, 0x3d719799 ;  /* 0x3d71979900057882 */ /* 0x000fe20000000000 */
[----:B------:R-:W-:Y:S04]  /*2570*/  BSSY.RECONVERGENT B1, `(.L_x_21) ;  /* 0x0000024000017945 */ /* 0x000fe80003800200 */
[----:B------:R-:W-:Y:S02]  /*2580*/  DFMA R20, R36, R14, R20 ;  /* 0x0000000e2414722b */ /* 0x000fe40000000014 */
[----:B------:R-:W-:-:S06]  /*2590*/  DMUL R36, R26, R36 ;  /* 0x000000241a247228 */ /* 0x000fcc0000000000 */
[----:B------:R-:W-:Y:S02]  /*25a0*/  DFMA R6, R34, R12, R20 ;  /* 0x0000000c2206722b */ /* 0x000fe40000000014 */
[----:B------:R-:W-:Y:S02]  /*25b0*/  DADD R20, R14, 1 ;  /* 0x3ff000000e147429 */ /* 0x000fe40000000000 */
[----:B------:R-:W-:-:S04]  /*25c0*/  DMUL R34, R22, R34 ;  /* 0x0000002216227228 */ /* 0x000fc80000000000 */
[----:B------:R-:W-:Y:S02]  /*25d0*/  DFMA R6, R40, R54, R6 ;  /* 0x000000362806722b */ /* 0x000fe40000000006 */
[----:B------:R-:W-:Y:S02]  /*25e0*/  DMUL R36, R36, R20 ;  /* 0x0000001424247228 */ /* 0x000fe40000000000 */
[----:B------:R-:W-:Y:S02]  /*25f0*/  DADD R20, R16, 1 ;  /* 0x3ff0000010147429 */ /* 0x000fe40000000000 */
[----:B------:R-:W0:Y:S02]  /*2600*/  MUFU.RCP64H R9, R7 ;  /* 0x0000000700097308 */ /* 0x000e240000001800 */
[----:B------:R-:W-:-:S04]  /*2610*/  DSETP.GT.AND P5, PT, R6, UR4, PT ;  /* 0x0000000406007e2a */ /* 0x000fc8000bfa4000 */
[----:B------:R-:W-:Y:S02]  /*2620*/  DFMA R20, R18, R20, R36 ;  /* 0x000000141214722b */ /* 0x000fe40000000024 */
[----:B------:R-:W-:-:S08]  /*2630*/  DADD R18, R12, 1 ;  /* 0x3ff000000c127429 */ /* 0x000fd00000000000 */
[----:B------:R-:W-:Y:S02]  /*2640*/  DFMA R18, R34, R18, R20 ;  /* 0x000000122212722b */ /* 0x000fe40000000014 */
[----:B0-----:R-:W-:Y:S02]  /*2650*/  DFMA R38, -R6, R8, 1 ;  /* 0x3ff000000626742b */ /* 0x001fe40000000108 */
[----:B------:R-:W-:-:S06]  /*2660*/  @P1 DADD R20, R54, 1 ;  /* 0x3ff0000036141429 */ /* 0x000fcc0000000000 */
        /* <DEDUP_REMOVED lines=10> */
[----:B------:R-:W-:-:S10]  /*2710*/  DFMA R4, R4, R18, R8 ;  /* 0x000000120404722b */ /* 0x000fd40000000008 */
[----:B------:R-:W-:-:S05]  /*2720*/  FFMA R0, RZ, R7, R5 ;  /* 0x00000007ff007223 */ /* 0x000fca0000000005 */
[----:B------:R-:W-:-:S13]  /*2730*/  FSETP.GT.AND P0, PT, |R0|, 1.469367938527859385e-39, PT ;  /* 0x001000000000780b */ /* 0x000fda0003f04200 */
[----:B------:R-:W-:Y:S05]  /*2740*/  @P0 BRA P2, `(.L_x_22) ;  /* 0x0000000000180947 */ /* 0x000fea0001000000 */
[----:B------:R-:W-:Y:S01]  /*2750*/  IMAD.MOV.U32 R4, RZ, RZ, R42 ;  /* 0x000000ffff047224 */ /* 0x000fe200078e002a */
[----:B------:R-:W-:Y:S01]  /*2760*/  MOV R0, 0x2790 ;  /* 0x0000279000007802 */ /* 0x000fe20000000f00 */
[----:B------:R-:W-:-:S07]  /*2770*/  IMAD.MOV.U32 R5, RZ, RZ, R43 ;  /* 0x000000ffff057224 */ /* 0x000fce00078e002b */
[----:B------:R-:W-:Y:S05]  /*2780*/  CALL.REL.NOINC `($__internal_0_$__cuda_sm20_div_rn_f64_full) ;  /* 0x00000000005c7944 */ /* 0x000fea0003c00000 */
[----:B------:R-:W-:Y:S02]  /*2790*/  IMAD.MOV.U32 R4, RZ, RZ, R46 ;  /* 0x000000ffff047224 */ /* 0x000fe400078e002e */
[----:B------:R-:W-:-:S07]  /*27a0*/  IMAD.MOV.U32 R5, RZ, RZ, R47 ;  /* 0x000000ffff057224 */ /* 0x000fce00078e002f */
.L_x_22:
[----:B------:R-:W-:Y:S05]  /*27b0*/  BSYNC.RECONVERGENT B1 ;  /* 0x0000000000017941 */ /* 0x000fea0003800200 */
.L_x_21:
[----:B------:R-:W2:Y:S01]  /*27c0*/  @P1 LDG.E.64.CONSTANT R10, desc[UR20][R10.64] ;  /* 0x000000140a0a1981 */ /* 0x000ea2000c1e9b00 */
[----:B------:R-:W-:Y:S02]  /*27d0*/  FSEL R4, R4, RZ, P5 ;  /* 0x000000ff04047208 */ /* 0x000fe40002800000 */
[----:B------:R-:W-:-:S06]  /*27e0*/  FSEL R5, R5, RZ, P5 ;  /* 0x000000ff05057208 */ /* 0x000fcc0002800000 */
[----:B------:R-:W-:-:S08]  /*27f0*/  DADD R18, R4, R4 ;  /* 0x0000000004127229 */ /* 0x000fd00000000004 */
[--C-:B------:R-:W-:Y:S02]  /*2800*/  DADD R44, -R30, R18.reuse ;  /* 0x000000001e2c7229 */ /* 0x100fe40000000112 */
[--C-:B------:R-:W-:Y:S02]  /*2810*/  DADD R8, -R26, R18.reuse ;  /* 0x000000001a087229 */ /* 0x100fe40000000112 */
[--C-:B------:R-:W-:Y:S02]  /*2820*/  DADD R6, -R22, R18.reuse ;  /* 0x0000000016067229 */ /* 0x100fe40000000112 */
[----:B--2---:R-:W-:-:S11]  /*2830*/  @P1 DADD R4, -R10, R18 ;  /* 0x000000000a041229 */ /* 0x004fd60000000112 */
.L_x_20:
[----:B------:R-:W-:Y:S05]  /*2840*/  BSYNC.RECONVERGENT B0 ;  /* 0x0000000000007941 */ /* 0x000fea0003800200 */
.L_x_19:
[----:B------:R-:W0:Y:S01]  /*2850*/  LDC.64 R10, c[0x0][0x418] ;  /* 0x00010600ff0a7b82 */ /* 0x000e220000000a00 */
[----:B------:R-:W-:Y:S02]  /*2860*/  DMUL R16, R16, R44 ;  /* 0x0000002c10107228 */ /* 0x000fe40000000000 */
[----:B------:R-:W-:Y:S02]  /*2870*/  DMUL R8, R14, R8 ;  /* 0x000000080e087228 */ /* 0x000fe40000000000 */
[----:B------:R-:W-:Y:S02]  /*2880*/  DMUL R6, R12, R6 ;  /* 0x000000060c067228 */ /* 0x000fe40000000000 */
[----:B------:R-:W-:Y:S01]  /*2890*/  DMUL R4, R54, R4 ;  /* 0x0000000436047228 */ /* 0x000fe20000000000 */
[----:B------:R-:W-:Y:S04]  /*28a0*/  STG.E.64 desc[UR20][R32.64], R16 ;  /* 0x0000001020007986 */ /* 0x000fe8000c101b14 */
[----:B------:R-:W-:Y:S04]  /*28b0*/  STG.E.64 desc[UR20][R28.64], R8 ;  /* 0x000000081c007986 */ /* 0x000fe8000c101b14 */
[----:B------:R-:W-:Y:S01]  /*28c0*/  STG.E.64 desc[UR20][R24.64], R6 ;  /* 0x0000000618007986 */ /* 0x000fe2000c101b14 */
[----:B0-----:R-:W-:-:S05]  /*28d0*/  IMAD.WIDE.U32 R2, R2, 0x8, R10 ;  /* 0x0000000802027825 */ /* 0x001fca00078e000a */
[----:B------:R-:W-:Y:S01]  /*28e0*/  STG.E.64 desc[UR20][R2.64], R4 ;  /* 0x0000000402007986 */ /* 0x000fe2000c101b14 */
[----:B------:R-:W-:Y:S05]  /*28f0*/  EXIT ;  /* 0x000000000000794d */ /* 0x000fea0003800000 */
        .weak           $__internal_0_$__cuda_sm20_div_rn_f64_full
        .type           $__internal_0_$__cuda_sm20_div_rn_f64_full,@function
        .size           $__internal_0_$__cuda_sm20_div_rn_f64_full,(.L_x_29 - $__internal_0_$__cuda_sm20_div_rn_f64_full)
$__internal_0_$__cuda_sm20_div_rn_f64_full:
[C---:B------:R-:W-:Y:S01]  /*2900*/  FSETP.GEU.AND P0, PT, |R7|.reuse, 1.469367938527859385e-39, PT ;  /* 0x001000000700780b */ /* 0x040fe20003f0e200 */
[----:B------:R-:W-:Y:S01]  /*2910*/  IMAD.MOV.U32 R44, RZ, RZ, 0x1 ;  /* 0x00000001ff2c7424 */ /* 0x000fe200078e00ff */
[----:B------:R-:W-:Y:S01]  /*2920*/  LOP3.LUT R8, R7, 0x800fffff, RZ, 0xc0, !PT ;  /* 0x800fffff07087812 */ /* 0x000fe200078ec0ff */
[----:B------:R-:W-:Y:S01]  /*2930*/  IMAD.MOV.U32 R50, RZ, RZ, 0x1ca00000 ;  /* 0x1ca00000ff327424 */ /* 0x000fe200078e00ff */
[C---:B------:R-:W-:Y:S01]  /*2940*/  FSETP.GEU.AND P2, PT, |R5|.reuse, 1.469367938527859385e-39, PT ;  /* 0x001000000500780b */ /* 0x040fe20003f4e200 */
[----:B------:R-:W-:Y:S01]  /*2950*/  BSSY.RECONVERGENT B2, `(.L_x_23) ;  /* 0x0000052000027945 */ /* 0x000fe20003800200 */
[----:B------:R-:W-:Y:S02]  /*2960*/  LOP3.LUT R9, R8, 0x3ff00000, RZ, 0xfc, !PT ;  /* 0x3ff0000008097812 */ /* 0x000fe400078efcff */
[----:B------:R-:W-:Y:S02]  /*2970*/  MOV R8, R6 ;  /* 0x0000000600087202 */ /* 0x000fe40000000f00 */
[----:B------:R-:W-:-:S02]  /*2980*/  LOP3.LUT R3, R5, 0x7ff00000, RZ, 0xc0, !PT ;  /* 0x7ff0000005037812 */ /* 0x000fc400078ec0ff */
[----:B------:R-:W-:Y:S01]  /*2990*/  LOP3.LUT R52, R7, 0x7ff00000, RZ, 0xc0, !PT ;  /* 0x7ff0000007347812 */ /* 0x000fe200078ec0ff */
[----:B------:R-:W-:Y:S02]  /*29a0*/  @!P0 DMUL R8, R6, 8.98846567431157953865e+307 ;  /* 0x7fe0000006088828 */ /* 0x000fe40000000000 */
[----:B------:R-:W-:Y:S01]  /*29b0*/  IMAD.MOV.U32 R51, RZ, RZ, R3 ;  /* 0x000000ffff337224 */ /* 0x000fe200078e0003 */
[----:B------:R-:W-:Y:S02]  /*29c0*/  ISETP.GE.U32.AND P4, PT, R3, R52, PT ;  /* 0x000000340300720c */ /* 0x000fe40003f86070 */
[----:B------:R-:W-:Y:S01]  /*29d0*/  @!P2 LOP3.LUT R46, R7, 0x7ff00000, RZ, 0xc0, !PT ;  /* 0x7ff00000072ea812 */ /* 0x000fe200078ec0ff */
[----:B------:R-:W0:Y:S01]  /*29e0*/  MUFU.RCP64H R45, R9 ;  /* 0x00000009002d7308 */ /* 0x000e220000001800 */
[----:B------:R-:W-:Y:S02]  /*29f0*/  @!P2 MOV R56, RZ ;  /* 0x000000ff0038a202 */ /* 0x000fe40000000f00 */
[----:B------:R-:W-:-:S02]  /*2a00*/  @!P2 ISETP.GE.U32.AND P3, PT, R3, R46, PT ;  /* 0x0000002e0300a20c */ /* 0x000fc40003f66070 */
[----:B------:R-:W-:Y:S02]  /*2a10*/  @!P0 LOP3.LUT R52, R9, 0x7ff00000, RZ, 0xc0, !PT ;  /* 0x7ff0000009348812 */ /* 0x000fe400078ec0ff */
[----:B------:R-:W-:Y:S01]  /*2a20*/  @!P2 SEL R47, R50, 0x63400000, !P3 ;  /* 0x63400000322fa807 */ /* 0x000fe20005800000 */
[----:B0-----:R-:W-:-:S08]  /*2a30*/  DFMA R48, R44, -R8, 1 ;  /* 0x3ff000002c30742b */ /* 0x001fd00000000808 */
[----:B------:R-:W-:-:S08]  /*2a40*/  DFMA R48, R48, R48, R48 ;  /* 0x000000303030722b */ /* 0x000fd00000000030 */
[----:B------:R-:W-:Y:S01]  /*2a50*/  DFMA R48, R44, R48, R44 ;  /* 0x000000302c30722b */ /* 0x000fe2000000002c */
[--C-:B------:R-:W-:Y:S02]  /*2a60*/  @!P2 LOP3.LUT R44, R47, 0x80000000, R5.reuse, 0xf8, !PT ;  /* 0x800000002f2ca812 */ /* 0x100fe400078ef805 */
[----:B------:R-:W-:Y:S02]  /*2a70*/  SEL R45, R50, 0x63400000, !P4 ;  /* 0x63400000322d7807 */ /* 0x000fe40006000000 */
[----:B------:R-:W-:Y:S01]  /*2a80*/  @!P2 LOP3.LUT R57, R44, 0x100000, RZ, 0xfc, !PT ;  /* 0x001000002c39a812 */ /* 0x000fe200078efcff */
[----:B------:R-:W-:Y:S01]  /*2a90*/  IMAD.MOV.U32 R44, RZ, RZ, R4 ;  /* 0x000000ffff2c7224 */ /* 0x000fe200078e0004 */
[----:B------:R-:W-:Y:S01]  /*2aa0*/  LOP3.LUT R45, R45, 0x800fffff, R5, 0xf8, !PT ;  /* 0x800fffff2d2d7812 */ /* 0x000fe200078ef805 */
[----:B------:R-:W-:-:S05]  /*2ab0*/  DFMA R46, R48, -R8, 1 ;  /* 0x3ff00000302e742b */ /* 0x000fca0000000808 */
[----:B------:R-:W-:-:S03]  /*2ac0*/  @!P2 DFMA R44, R44, 2, -R56 ;  /* 0x400000002c2ca82b */ /* 0x000fc60000000838 */
[----:B------:R-:W-:-:S07]  /*2ad0*/  DFMA R46, R48, R46, R48 ;  /* 0x0000002e302e722b */ /* 0x000fce0000000030 */
[----:B------:R-:W-:Y:S01]  /*2ae0*/  @!P2 LOP3.LUT R51, R45, 0x7ff00000, RZ, 0xc0, !PT ;  /* 0x7ff000002d33a812 */ /* 0x000fe200078ec0ff */
[----:B------:R-:W-:-:S04]  /*2af0*/  DMUL R48, R46, R44 ;  /* 0x0000002c2e307228 */ /* 0x000fc80000000000 */
[----:B------:R-:W-:-:S04]  /*2b00*/  VIADD R53, R51, 0xffffffff ;  /* 0xffffffff33357836 */ /* 0x000fc80000000000 */
[----:B------:R-:W-:Y:S01]  /*2b10*/  DFMA R56, R48, -R8, R44 ;  /* 0x800000083038722b */ /* 0x000fe2000000002c */
[----:B------:R-:W-:Y:S01]  /*2b20*/  ISETP.GT.U32.AND P0, PT, R53, 0x7feffffe, PT ;  /* 0x7feffffe3500780c */ /* 0x000fe20003f04070 */
[----:B------:R-:W-:-:S05]  /*2b30*/  VIADD R53, R52, 0xffffffff ;  /* 0xffffffff34357836 */ /* 0x000fca0000000000 */
[----:B------:R-:W-:Y:S01]  /*2b40*/  ISETP.GT.U32.OR P0, PT, R53, 0x7feffffe, P0 ;  /* 0x7feffffe3500780c */ /* 0x000fe20000704470 */
[----:B------:R-:W-:-:S12]  /*2b50*/  DFMA R56, R46, R56, R48 ;  /* 0x000000382e38722b */ /* 0x000fd80000000030 */
[----:B------:R-:W-:Y:S05]  /*2b60*/  @P0 BRA `(.L_x_24) ;  /* 0x00000000006c0947 */ /* 0x000fea0003800000 */
[----:B------:R-:W-:-:S04]  /*2b70*/  LOP3.LUT R46, R7, 0x7ff00000, RZ, 0xc0, !PT ;  /* 0x7ff00000072e7812 */ /* 0x000fc800078ec0ff */
[CC--:B------:R-:W-:Y:S02]  /*2b80*/  VIADDMNMX R4, R3.reuse, -R46.reuse, 0xb9600000, !PT ;  /* 0xb960000003047446 */ /* 0x0c0fe4000780092e */
[----:B------:R-:W-:Y:S02]  /*2b90*/  ISETP.GE.U32.AND P0, PT, R3, R46, PT ;  /* 0x0000002e0300720c */ /* 0x000fe40003f06070 */
[----:B------:R-:W-:Y:S01]  /*2ba0*/  VIMNMX R3, PT, PT, R4, 0x46a00000, PT ;  /* 0x46a0000004037848 */ /* 0x000fe20003fe0100 */
[----:B------:R-:W-:Y:S01]  /*2bb0*/  IMAD.MOV.U32 R4, RZ, RZ, RZ ;  /* 0x000000ffff047224 */ /* 0x000fe200078e00ff */
[----:B------:R-:W-:-:S04]  /*2bc0*/  SEL R50, R50, 0x63400000, !P0 ;  /* 0x6340000032327807 */ /* 0x000fc80004000000 */
[----:B------:R-:W-:-:S05]  /*2bd0*/  IADD3 R3, PT, PT, -R50, R3, RZ ;  /* 0x0000000332037210 */ /* 0x000fca0007ffe1ff */
[----:B------:R-:W-:-:S06]  /*2be0*/  VIADD R5, R3, 0x7fe00000 ;  /* 0x7fe0000003057836 */ /* 0x000fcc0000000000 */
[----:B------:R-:W-:-:S10]  /*2bf0*/  DMUL R46, R56, R4 ;  /* 0x00000004382e7228 */ /* 0x000fd40000000000 */
[----:B------:R-:W-:-:S13]  /*2c00*/  FSETP.GTU.AND P0, PT, |R47|, 1.469367938527859385e-39, PT ;  /* 0x001000002f00780b */ /* 0x000fda0003f0c200 */
[----:B------:R-:W-:Y:S05]  /*2c10*/  @P0 BRA `(.L_x_25) ;  /* 0x0000000000940947 */ /* 0x000fea0003800000 */
[----:B------:R-:W-:Y:S01]  /*2c20*/  DFMA R8, R56, -R8, R44 ;  /* 0x800000083808722b */ /* 0x000fe2000000002c */
[----:B------:R-:W-:-:S09]  /*2c30*/  IMAD.MOV.U32 R4, RZ, RZ, RZ ;  /* 0x000000ffff047224 */ /* 0x000fd200078e00ff */
[C---:B------:R-:W-:Y:S02]  /*2c40*/  FSETP.NEU.AND P0, PT, R9.reuse, RZ, PT ;  /* 0x000000ff0900720b */ /* 0x040fe40003f0d000 */
[----:B------:R-:W-:-:S04]  /*2c50*/  LOP3.LUT R45, R9, 0x80000000, R7, 0x48, !PT ;  /* 0x80000000092d7812 */ /* 0x000fc800078e4807 */
[----:B------:R-:W-:-:S07]  /*2c60*/  LOP3.LUT R5, R45, R5, RZ, 0xfc, !PT ;  /* 0x000000052d057212 */ /* 0x000fce00078efcff */
[----:B------:R-:W-:Y:S05]  /*2c70*/  @!P0 BRA `(.L_x_25) ;  /* 0x00000000007c8947 */ /* 0x000fea0003800000 */
[C---:B------:R-:W-:Y:S01]  /*2c80*/  IADD3 R7, PT, PT, -R3.reuse, RZ, RZ ;  /* 0x000000ff03077210 */ /* 0x040fe20007ffe1ff */
[----:B------:R-:W-:Y:S01]  /*2c90*/  IMAD.MOV.U32 R6, RZ, RZ, RZ ;  /* 0x000000ffff067224 */ /* 0x000fe200078e00ff */
[----:B------:R-:W-:Y:S01]  /*2ca0*/  DMUL.RP R4, R56, R4 ;  /* 0x0000000438047228 */ /* 0x000fe20000008000 */
[----:B------:R-:W-:-:S04]  /*2cb0*/  IADD3 R3, PT, PT, -R3, -0x43300000, RZ ;  /* 0xbcd0000003037810 */ /* 0x000fc80007ffe1ff */
[----:B------:R-:W-:-:S05]  /*2cc0*/  DFMA R6, R46, -R6, R56 ;  /* 0x800000062e06722b */ /* 0x000fca0000000038 */
[----:B------:R-:W-:-:S05]  /*2cd0*/  LOP3.LUT R45, R5, R45, RZ, 0x3c, !PT ;  /* 0x0000002d052d7212 */ /* 0x000fca00078e3cff */
[----:B------:R-:W-:-:S04]  /*2ce0*/  FSETP.NEU.AND P0, PT, |R7|, R3, PT ;  /* 0x000000030700720b */ /* 0x000fc80003f0d200 */
[----:B------:R-:W-:Y:S02]  /*2cf0*/  FSEL R46, R4, R46, !P0 ;  /* 0x0000002e042e7208 */ /* 0x000fe40004000000 */
[----:B------:R-:W-:Y:S01]  /*2d00*/  FSEL R47, R45, R47, !P0 ;  /* 0x0000002f2d2f7208 */ /* 0x000fe20004000000 */
[----:B------:R-:W-:Y:S06]  /*2d10*/  BRA `(.L_x_25) ;  /* 0x0000000000547947 */ /* 0x000fec0003800000 */
.L_x_24:
[----:B------:R-:W-:-:S14]  /*2d20*/  DSETP.NAN.AND P0, PT, R4, R4, PT ;  /* 0x000000040400722a */ /* 0x000fdc0003f08000 */
[----:B------:R-:W-:Y:S05]  /*2d30*/  @P0 BRA `(.L_x_26) ;  /* 0x0000000000440947 */ /* 0x000fea0003800000 */
[----:B------:R-:W-:-:S14]  /*2d40*/  DSETP.NAN.AND P0, PT, R6, R6, PT ;  /* 0x000000060600722a */ /* 0x000fdc0003f08000 */
[----:B------:R-:W-:Y:S05]  /*2d50*/  @P0 BRA `(.L_x_27) ;  /* 0x0000000000300947 */ /* 0x000fea0003800000 */
[----:B------:R-:W-:Y:S01]  /*2d60*/  ISETP.NE.AND P0, PT, R51, R52, PT ;  /* 0x000000343300720c */ /* 0x000fe20003f05270 */
[----:B------:R-:W-:Y:S02]  /*2d70*/  IMAD.MOV.U32 R46, RZ, RZ, 0x0 ;  /* 0x00000000ff2e7424 */ /* 0x000fe400078e00ff */
[----:B------:R-:W-:-:S10]  /*2d80*/  IMAD.MOV.U32 R47, RZ, RZ, -0x80000 ;  /* 0xfff80000ff2f7424 */ /* 0x000fd400078e00ff */
[----:B------:R-:W-:Y:S05]  /*2d90*/  @!P0 BRA `(.L_x_25) ;  /* 0x0000000000348947 */ /* 0x000fea0003800000 */
[----:B------:R-:W-:Y:S02]  /*2da0*/  ISETP.NE.AND P0, PT, R51, 0x7ff00000, PT ;  /* 0x7ff000003300780c */ /* 0x000fe40003f05270 */
[----:B------:R-:W-:Y:S02]  /*2db0*/  LOP3.LUT R47, R5, 0x80000000, R7, 0x48, !PT ;  /* 0x80000000052f7812 */ /* 0x000fe400078e4807 */
[----:B------:R-:W-:-:S13]  /*2dc0*/  ISETP.EQ.OR P0, PT, R52, RZ, !P0 ;  /* 0x000000ff3400720c */ /* 0x000fda0004702670 */
[----:B------:R-:W-:Y:S02]  /*2dd0*/  @P0 LOP3.LUT R3, R47, 0x7ff00000, RZ, 0xfc, !PT ;  /* 0x7ff000002f030812 */ /* 0x000fe400078efcff */
[----:B------:R-:W-:Y:S01]  /*2de0*/  @!P0 MOV R46, RZ ;  /* 0x000000ff002e8202 */ /* 0x000fe20000000f00 */
[----:B------:R-:W-:Y:S02]  /*2df0*/  @P0 IMAD.MOV.U32 R46, RZ, RZ, RZ ;  /* 0x000000ffff2e0224 */ /* 0x000fe400078e00ff */
[----:B------:R-:W-:Y:S01]  /*2e00*/  @P0 IMAD.MOV.U32 R47, RZ, RZ, R3 ;  /* 0x000000ffff2f0224 */ /* 0x000fe200078e0003 */
[----:B------:R-:W-:Y:S06]  /*2e10*/  BRA `(.L_x_25) ;  /* 0x0000000000147947 */ /* 0x000fec0003800000 */
.L_x_27:
[----:B------:R-:W-:Y:S01]  /*2e20*/  LOP3.LUT R47, R7, 0x80000, RZ, 0xfc, !PT ;  /* 0x00080000072f7812 */ /* 0x000fe200078efcff */
[----:B------:R-:W-:Y:S01]  /*2e30*/  IMAD.MOV.U32 R46, RZ, RZ, R6 ;  /* 0x000000ffff2e7224 */ /* 0x000fe200078e0006 */
[----:B------:R-:W-:Y:S06]  /*2e40*/  BRA `(.L_x_25) ;  /* 0x0000000000087947 */ /* 0x000fec0003800000 */
.L_x_26:
[----:B------:R-:W-:Y:S02]  /*2e50*/  LOP3.LUT R47, R5, 0x80000, RZ, 0xfc, !PT ;  /* 0x00080000052f7812 */ /* 0x000fe400078efcff */
[----:B------:R-:W-:-:S07]  /*2e60*/  MOV R46, R4 ;  /* 0x00000004002e7202 */ /* 0x000fce0000000f00 */
.L_x_25:
[----:B------:R-:W-:Y:S05]  /*2e70*/  BSYNC.RECONVERGENT B2 ;  /* 0x0000000000027941 */ /* 0x000fea0003800200 */
.L_x_23:
[----:B------:R-:W-:Y:S02]  /*2e80*/  IMAD.MOV.U32 R4, RZ, RZ, R0 ;  /* 0x000000ffff047224 */ /* 0x000fe400078e0000 */
[----:B------:R-:W-:-:S04]  /*2e90*/  IMAD.MOV.U32 R5, RZ, RZ, 0x0 ;  /* 0x00000000ff057424 */ /* 0x000fc800078e00ff */
[----:B------:R-:W-:Y:S05]  /*2ea0*/  RET.REL.NODEC R4 `(_Z18sweep_plane_kerneljjjjjjiiijjjPK7cell_idPKdS3_S3_S3_S3_S3_S3_S3_S3_PdS4_S4_S4_) ;  /* 0xffffffd004547950 */ /* 0x000fea0003c3ffff */
.L_x_28:
[----:B------:R-:W-:-:S00]  /*2eb0*/  BRA `(.L_x_28) ;  /* 0xfffffffc00fc7947 */ /* 0x000fc0000383ffff */
[----:B------:R-:W-:-:S00]  /*2ec0*/  NOP ;  /* 0x0000000000007918 */ /* 0x000fc00000000000 */
        /* <DEDUP_REMOVED lines=11> */
.L_x_29:


//--------------------- .nv.shared.reserved.0     --------------------------
	.section	.nv.shared.reserved.0,"aw",@nobits
	.weak		__nv_reservedSMEM_offset_0_alias
	.size		__nv_reservedSMEM_offset_0_alias, 0, 64
	.other		__nv_reservedSMEM_offset_0_alias,@"STO_CUDA_RESERVED_SHARED STV_DEFAULT"
__nv_reservedSMEM_offset_0_alias:
	.zero		0
	.zero		64


//--------------------- .nv.constant0._Z18sweep_plane_kerneljjjjjjiiijjjPK7cell_idPKdS3_S3_S3_S3_S3_S3_S3_S3_PdS4_S4_S4_ --------------------------
	.section	.nv.constant0._Z18sweep_plane_kerneljjjjjjiiijjjPK7cell_idPKdS3_S3_S3_S3_S3_S3_S3_S3_PdS4_S4_S4_,"a",@progbits
	.sectionflags	@""
	.align	4
.nv.constant0._Z18sweep_plane_kerneljjjjjjiiijjjPK7cell_idPKdS3_S3_S3_S3_S3_S3_S3_S3_PdS4_S4_S4_:
	.zero		1056


//--------------------- SYMBOLS --------------------------

	.type		.nv.reservedSmem.offset0,@object
	.size		.nv.reservedSmem.offset0,0x4
